//
// Generated by NVIDIA NVVM Compiler
//
// Compiler Build ID: CL-36424714
// Cuda compilation tools, release 13.0, V13.0.88
// Based on NVVM 20.0.0
//

.version 9.0
.target sm_100
.address_size 64

	// .globl	_Z14mandelbrotCalc14RenderSettings

.visible .entry _Z14mandelbrotCalc14RenderSettings(
	.param .align 8 .b8 _Z14mandelbrotCalc14RenderSettings_param_0[56]
)
{
	.reg .pred 	%p<9>;
	.reg .b32 	%r<36>;
	.reg .b64 	%rd<7>;
	.reg .b64 	%fd<36>;

	ld.param.u32 	%r2, [_Z14mandelbrotCalc14RenderSettings_param_0+40];
	ld.param.f64 	%fd12, [_Z14mandelbrotCalc14RenderSettings_param_0+32];
	ld.param.f64 	%fd13, [_Z14mandelbrotCalc14RenderSettings_param_0+24];
	ld.param.v2.u32 	{%r1, %r17}, [_Z14mandelbrotCalc14RenderSettings_param_0+8];
	ld.param.f64 	%fd14, [_Z14mandelbrotCalc14RenderSettings_param_0+16];
	ld.param.u64 	%rd2, [_Z14mandelbrotCalc14RenderSettings_param_0+48];
	cvta.to.global.u64 	%rd1, %rd2;
	mov.u32 	%r18, %ctaid.x;
	mov.u32 	%r19, %ntid.x;
	mov.u32 	%r20, %tid.x;
	mad.lo.s32 	%r31, %r18, %r19, %r20;
	mov.u32 	%r21, %nctaid.x;
	mul.lo.s32 	%r4, %r19, %r21;
	mov.f64 	%fd15, 0d4000000000000000;
	div.rn.f64 	%fd16, %fd15, %fd14;
	cvt.rn.f64.s32 	%fd17, %r1;
	mul.f64 	%fd18, %fd16, %fd17;
	cvt.rn.f64.s32 	%fd19, %r17;
	div.rn.f64 	%fd20, %fd18, %fd19;
	sub.f64 	%fd1, %fd13, %fd20;
	add.f64 	%fd21, %fd13, %fd20;
	add.f64 	%fd2, %fd12, %fd16;
	sub.f64 	%fd22, %fd21, %fd1;
	div.rn.f64 	%fd3, %fd22, %fd17;
	mul.lo.s32 	%r5, %r17, %r1;
	setp.ge.s32 	%p1, %r31, %r5;
	@%p1 bra 	$L__BB0_10;
	setp.eq.s32 	%p2, %r2, 0;
	@%p2 bra 	$L__BB0_11;
	cvt.rn.f64.u32 	%fd4, %r2;
$L__BB0_3:
	div.s32 	%r9, %r31, %r1;
	setp.lt.s32 	%p3, %r9, 1;
	mov.u32 	%r33, %r31;
	@%p3 bra 	$L__BB0_5;
	rem.s32 	%r33, %r31, %r1;
$L__BB0_5:
	cvt.rn.f64.s32 	%fd23, %r9;
	mul.f64 	%fd24, %fd3, %fd23;
	sub.f64 	%fd5, %fd2, %fd24;
	cvt.rn.f64.s32 	%fd25, %r33;
	fma.rn.f64 	%fd6, %fd3, %fd25, %fd1;
	mov.b32 	%r34, 0;
	mov.f64 	%fd34, %fd5;
	mov.f64 	%fd35, %fd6;
$L__BB0_6:
	mul.f64 	%fd26, %fd34, %fd34;
	mul.f64 	%fd27, %fd35, %fd34;
	fma.rn.f64 	%fd28, %fd35, %fd35, %fd6;
	sub.f64 	%fd9, %fd28, %fd26;
	fma.rn.f64 	%fd10, %fd35, %fd34, %fd27;
	fma.rn.f64 	%fd29, %fd35, %fd35, %fd26;
	setp.leu.f64 	%p4, %fd29, 0d4010000000000000;
	@%p4 bra 	$L__BB0_8;
	cvt.rn.f64.u32 	%fd30, %r34;
	mul.f64 	%fd31, %fd30, 0d407FE00000000000;
	div.rn.f64 	%fd32, %fd31, %fd4;
	setp.gt.f64 	%p6, %fd32, 0d406FE00000000000;
	selp.f64 	%fd33, 0d406FE00000000000, %fd32, %p6;
	cvt.rzi.s32.f64 	%r24, %fd33;
	shl.b32 	%r25, %r24, 24;
	shl.b32 	%r26, %r24, 16;
	shl.b32 	%r27, %r24, 8;
	or.b32  	%r28, %r26, %r25;
	or.b32  	%r29, %r28, %r27;
	or.b32  	%r35, %r29, 255;
	bra.uni 	$L__BB0_9;
$L__BB0_8:
	add.s32 	%r34, %r34, 1;
	setp.ne.s32 	%p5, %r34, %r2;
	add.f64 	%fd34, %fd5, %fd10;
	mov.b32 	%r35, 255;
	mov.f64 	%fd35, %fd9;
	@%p5 bra 	$L__BB0_6;
$L__BB0_9:
	mul.wide.s32 	%rd3, %r31, 4;
	add.s64 	%rd4, %rd1, %rd3;
	st.global.u32 	[%rd4], %r35;
	add.s32 	%r31, %r31, %r4;
	setp.lt.s32 	%p7, %r31, %r5;
	@%p7 bra 	$L__BB0_3;
$L__BB0_10:
	ret;
$L__BB0_11:
	mul.wide.s32 	%rd5, %r31, 4;
	add.s64 	%rd6, %rd1, %rd5;
	mov.b32 	%r30, 255;
	st.global.u32 	[%rd6], %r30;
	add.s32 	%r31, %r31, %r4;
	setp.lt.s32 	%p8, %r31, %r5;
	@%p8 bra 	$L__BB0_11;
	bra.uni 	$L__BB0_10;

}
	// .globl	_Z16mandelbrotCalcSP14RenderSettings
.visible .entry _Z16mandelbrotCalcSP14RenderSettings(
	.param .align 8 .b8 _Z16mandelbrotCalcSP14RenderSettings_param_0[56]
)
{
	.reg .pred 	%p<9>;
	.reg .b32 	%r<36>;
	.reg .b32 	%f<23>;
	.reg .b64 	%rd<7>;
	.reg .b64 	%fd<18>;

	ld.param.u32 	%r2, [_Z16mandelbrotCalcSP14RenderSettings_param_0+40];
	ld.param.f64 	%fd2, [_Z16mandelbrotCalcSP14RenderSettings_param_0+32];
	ld.param.f64 	%fd3, [_Z16mandelbrotCalcSP14RenderSettings_param_0+24];
	ld.param.v2.u32 	{%r1, %r17}, [_Z16mandelbrotCalcSP14RenderSettings_param_0+8];
	ld.param.f64 	%fd4, [_Z16mandelbrotCalcSP14RenderSettings_param_0+16];
	ld.param.u64 	%rd2, [_Z16mandelbrotCalcSP14RenderSettings_param_0+48];
	cvta.to.global.u64 	%rd1, %rd2;
	mov.u32 	%r18, %ctaid.x;
	mov.u32 	%r19, %ntid.x;
	mov.u32 	%r20, %tid.x;
	mad.lo.s32 	%r31, %r18, %r19, %r20;
	mov.u32 	%r21, %nctaid.x;
	mul.lo.s32 	%r4, %r19, %r21;
	mov.f64 	%fd5, 0d4000000000000000;
	div.rn.f64 	%fd6, %fd5, %fd4;
	cvt.rn.f64.s32 	%fd7, %r1;
	mul.f64 	%fd8, %fd6, %fd7;
	cvt.rn.f64.s32 	%fd9, %r17;
	div.rn.f64 	%fd10, %fd8, %fd9;
	sub.f64 	%fd11, %fd3, %fd10;
	cvt.rn.f32.f64 	%f1, %fd11;
	add.f64 	%fd12, %fd3, %fd10;
	cvt.rn.f32.f64 	%f12, %fd12;
	add.f64 	%fd13, %fd2, %fd6;
	cvt.rn.f32.f64 	%f2, %fd13;
	sub.f32 	%f3, %f12, %f1;
	mul.lo.s32 	%r5, %r17, %r1;
	setp.ge.s32 	%p1, %r31, %r5;
	@%p1 bra 	$L__BB1_10;
	setp.eq.s32 	%p2, %r2, 0;
	@%p2 bra 	$L__BB1_11;
	cvt.rn.f32.s32 	%f13, %r1;
	div.rn.f32 	%f4, %f3, %f13;
	cvt.rn.f64.u32 	%fd1, %r2;
$L__BB1_3:
	div.s32 	%r9, %r31, %r1;
	setp.lt.s32 	%p3, %r9, 1;
	mov.u32 	%r33, %r31;
	@%p3 bra 	$L__BB1_5;
	rem.s32 	%r33, %r31, %r1;
$L__BB1_5:
	cvt.rn.f32.s32 	%f14, %r9;
	mul.f32 	%f15, %f4, %f14;
	sub.f32 	%f5, %f2, %f15;
	cvt.rn.f32.s32 	%f16, %r33;
	fma.rn.f32 	%f6, %f4, %f16, %f1;
	mov.b32 	%r34, 0;
	mov.f32 	%f21, %f5;
	mov.f32 	%f22, %f6;
$L__BB1_6:
	mul.f32 	%f17, %f21, %f21;
	mul.f32 	%f18, %f22, %f21;
	fma.rn.f32 	%f19, %f22, %f22, %f6;
	sub.f32 	%f9, %f19, %f17;
	fma.rn.f32 	%f10, %f22, %f21, %f18;
	fma.rn.f32 	%f20, %f22, %f22, %f17;
	setp.leu.f32 	%p4, %f20, 0f40800000;
	@%p4 bra 	$L__BB1_8;
	cvt.rn.f64.u32 	%fd14, %r34;
	mul.f64 	%fd15, %fd14, 0d407FE00000000000;
	div.rn.f64 	%fd16, %fd15, %fd1;
	setp.gt.f64 	%p6, %fd16, 0d406FE00000000000;
	selp.f64 	%fd17, 0d406FE00000000000, %fd16, %p6;
	cvt.rzi.s32.f64 	%r24, %fd17;
	shl.b32 	%r25, %r24, 24;
	shl.b32 	%r26, %r24, 16;
	shl.b32 	%r27, %r24, 8;
	or.b32  	%r28, %r26, %r25;
	or.b32  	%r29, %r28, %r27;
	or.b32  	%r35, %r29, 255;
	bra.uni 	$L__BB1_9;
$L__BB1_8:
	add.s32 	%r34, %r34, 1;
	setp.ne.s32 	%p5, %r34, %r2;
	add.f32 	%f21, %f5, %f10;
	mov.b32 	%r35, 255;
	mov.f32 	%f22, %f9;
	@%p5 bra 	$L__BB1_6;
$L__BB1_9:
	mul.wide.s32 	%rd3, %r31, 4;
	add.s64 	%rd4, %rd1, %rd3;
	st.global.u32 	[%rd4], %r35;
	add.s32 	%r31, %r31, %r4;
	setp.lt.s32 	%p7, %r31, %r5;
	@%p7 bra 	$L__BB1_3;
$L__BB1_10:
	ret;
$L__BB1_11:
	mul.wide.s32 	%rd5, %r31, 4;
	add.s64 	%rd6, %rd1, %rd5;
	mov.b32 	%r30, 255;
	st.global.u32 	[%rd6], %r30;
	add.s32 	%r31, %r31, %r4;
	setp.lt.s32 	%p8, %r31, %r5;
	@%p8 bra 	$L__BB1_11;
	bra.uni 	$L__BB1_10;

}


// ===== COMPILED SASS (sm_100) =====

	.target	sm_100

	.elftype	@"ET_EXEC"


//--------------------- .note.nv.tkinfo           --------------------------
	.section	.note.nv.tkinfo,"",@"SHT_NOTE"
	.sectionflags	@"SHF_NOTE_NV_TKINFO"
	.tkinfo
        /*0018*/ 	.word	0x00000002
        /*0030*/ 	.string	""
        /*0030*/ 	.string	"ptxas"
        /*0030*/ 	.string	"Cuda compilation tools, release 13.0, V13.0.88"
        /*0030*/ 	.string	"Build cuda_13.0.r13.0/compiler.36424714_0"
        /*0030*/ 	.string	"-arch sm_100 -m 64 "



//--------------------- .note.nv.cuinfo           --------------------------
	.section	.note.nv.cuinfo,"",@"SHT_NOTE"
	.sectionflags	@"SHF_NOTE_NV_CUINFO"
        /*0018*/ 	.short	0x0002
        /*001a*/ 	.short	0x0064
        /*001c*/ 	.short	0x0082
	.zero		2


//--------------------- .nv.info                  --------------------------
	.section	.nv.info,"",@"SHT_CUDA_INFO"
	.align	4


	//----- nvinfo : EIATTR_REGCOUNT
	.align		4
        /*0000*/ 	.byte	0x04, 0x2f
        /*0002*/ 	.short	(.L_1 - .L_0)
	.align		4
.L_0:
        /*0004*/ 	.word	index@(_Z14mandelbrotCalc14RenderSettings)
        /*0008*/ 	.word	0x00000020


	//----- nvinfo : EIATTR_FRAME_SIZE
	.align		4
.L_1:
        /*000c*/ 	.byte	0x04, 0x11
        /*000e*/ 	.short	(.L_3 - .L_2)
	.align		4
.L_2:
        /*0010*/ 	.word	index@($__internal_2_$__cuda_sm20_div_rn_f64_full)
        /*0014*/ 	.word	0x00000000


	//----- nvinfo : EIATTR_FRAME_SIZE
	.align		4
.L_3:
        /*0018*/ 	.byte	0x04, 0x11
        /*001a*/ 	.short	(.L_5 - .L_4)
	.align		4
.L_4:
        /*001c*/ 	.word	index@(_Z14mandelbrotCalc14RenderSettings)
        /*0020*/ 	.word	0x00000000


	//----- nvinfo : EIATTR_REGCOUNT
	.align		4
.L_5:
        /*0024*/ 	.byte	0x04, 0x2f
        /*0026*/ 	.short	(.L_7 - .L_6)
	.align		4
.L_6:
        /*0028*/ 	.word	index@(_Z16mandelbrotCalcSP14RenderSettings)
        /*002c*/ 	.word	0x0000001e


	//----- nvinfo : EIATTR_FRAME_SIZE
	.align		4
.L_7:
        /*0030*/ 	.byte	0x04, 0x11
        /*0032*/ 	.short	(.L_9 - .L_8)
	.align		4
.L_8:
        /*0034*/ 	.word	index@($__internal_1_$__cuda_sm3x_div_rn_noftz_f32_slowpath)
        /*0038*/ 	.word	0x00000000


	//----- nvinfo : EIATTR_FRAME_SIZE
	.align		4
.L_9:
        /*003c*/ 	.byte	0x04, 0x11
        /*003e*/ 	.short	(.L_11 - .L_10)
	.align		4
.L_10:
        /*0040*/ 	.word	index@($__internal_0_$__cuda_sm20_div_rn_f64_full)
        /*0044*/ 	.word	0x00000000


	//----- nvinfo : EIATTR_FRAME_SIZE
	.align		4
.L_11:
        /*0048*/ 	.byte	0x04, 0x11
        /*004a*/ 	.short	(.L_13 - .L_12)
	.align		4
.L_12:
        /*004c*/ 	.word	index@(_Z16mandelbrotCalcSP14RenderSettings)
        /*0050*/ 	.word	0x00000000


	//----- nvinfo : EIATTR_MIN_STACK_SIZE
	.align		4
.L_13:
        /*0054*/ 	.byte	0x04, 0x12
        /*0056*/ 	.short	(.L_15 - .L_14)
	.align		4
.L_14:
        /*0058*/ 	.word	index@(_Z16mandelbrotCalcSP14RenderSettings)
        /*005c*/ 	.word	0x00000000


	//----- nvinfo : EIATTR_MIN_STACK_SIZE
	.align		4
.L_15:
        /*0060*/ 	.byte	0x04, 0x12
        /*0062*/ 	.short	(.L_17 - .L_16)
	.align		4
.L_16:
        /*0064*/ 	.word	index@(_Z14mandelbrotCalc14RenderSettings)
        /*0068*/ 	.word	0x00000000
.L_17:


//--------------------- .nv.compat                --------------------------
	.section	.nv.compat,"",@"SHT_CUDA_COMPAT_INFO"
	.align	4
        /*0000*/ 	.byte	0x02, 0x09, 0x00, 0x00, 0x02, 0x02, 0x01, 0x00, 0x02, 0x05, 0x05, 0x00, 0x03, 0x07, 0x01, 0x01
        /*0010*/ 	.byte	0x02, 0x03, 0x00, 0x00, 0x02, 0x06, 0x01, 0x00, 0x04, 0x0b, 0x08, 0x00, 0x01, 0x00, 0x00, 0x00
        /*0020*/ 	.byte	0x00, 0x00, 0x00, 0x00


//--------------------- .nv.info._Z16mandelbrotCalcSP14RenderSettings --------------------------
	.section	.nv.info._Z16mandelbrotCalcSP14RenderSettings,"",@"SHT_CUDA_INFO"
	.sectionflags	@""
	.align	4


	//----- nvinfo : EIATTR_CUDA_API_VERSION
	.align		4
        /*0000*/ 	.byte	0x04, 0x37
        /*0002*/ 	.short	(.L_19 - .L_18)
.L_18:
        /*0004*/ 	.word	0x00000082


	//----- nvinfo : EIATTR_KPARAM_INFO
	.align		4
.L_19:
        /*0008*/ 	.byte	0x04, 0x17
        /*000a*/ 	.short	(.L_21 - .L_20)
.L_20:
        /*000c*/ 	.word	0x00000000
        /*0010*/ 	.short	0x0000
        /*0012*/ 	.short	0x0000
        /*0014*/ 	.byte	0x00, 0xf0, 0xe1, 0x00


	//----- nvinfo : EIATTR_SPARSE_MMA_MASK
	.align		4
.L_21:
        /*0018*/ 	.byte	0x03, 0x50
        /*001a*/ 	.short	0x0000


	//----- nvinfo : EIATTR_MAXREG_COUNT
	.align		4
        /*001c*/ 	.byte	0x03, 0x1b
        /*001e*/ 	.short	0x00ff


	//----- nvinfo : EIATTR_MERCURY_ISA_VERSION
	.align		4
        /*0020*/ 	.byte	0x03, 0x5f
        /*0022*/ 	.short	0x0101


	//----- nvinfo : EIATTR_VRC_CTA_INIT_COUNT
	.align		4
        /*0024*/ 	.byte	0x02, 0x4a
	.zero		1
	.zero		1


	//----- nvinfo : EIATTR_EXIT_INSTR_OFFSETS
	.align		4
        /*0028*/ 	.byte	0x04, 0x1c
        /*002a*/ 	.short	(.L_23 - .L_22)


	//   ....[0]....
.L_22:
        /*002c*/ 	.word	0x00000420


	//   ....[1]....
        /*0030*/ 	.word	0x00000c00


	//   ....[2]....
        /*0034*/ 	.word	0x00000c80


	//----- nvinfo : EIATTR_CRS_STACK_SIZE
	.align		4
.L_23:
        /*0038*/ 	.byte	0x04, 0x1e
        /*003a*/ 	.short	(.L_25 - .L_24)
.L_24:
        /*003c*/ 	.word	0x00000000


	//----- nvinfo : EIATTR_CBANK_PARAM_SIZE
	.align		4
.L_25:
        /*0040*/ 	.byte	0x03, 0x19
        /*0042*/ 	.short	0x0038


	//----- nvinfo : EIATTR_PARAM_CBANK
	.align		4
        /*0044*/ 	.byte	0x04, 0x0a
        /*0046*/ 	.short	(.L_27 - .L_26)
	.align		4
.L_26:
        /*0048*/ 	.word	index@(.nv.constant0._Z16mandelbrotCalcSP14RenderSettings)
        /*004c*/ 	.short	0x0380
        /*004e*/ 	.short	0x0038


	//----- nvinfo : EIATTR_SW_WAR
	.align		4
.L_27:
        /*0050*/ 	.byte	0x04, 0x36
        /*0052*/ 	.short	(.L_29 - .L_28)
.L_28:
        /*0054*/ 	.word	0x00000008
.L_29:


//--------------------- .nv.info._Z14mandelbrotCalc14RenderSettings --------------------------
	.section	.nv.info._Z14mandelbrotCalc14RenderSettings,"",@"SHT_CUDA_INFO"
	.sectionflags	@""
	.align	4


	//----- nvinfo : EIATTR_CUDA_API_VERSION
	.align		4
        /*0000*/ 	.byte	0x04, 0x37
        /*0002*/ 	.short	(.L_31 - .L_30)
.L_30:
        /*0004*/ 	.word	0x00000082


	//----- nvinfo : EIATTR_KPARAM_INFO
	.align		4
.L_31:
        /*0008*/ 	.byte	0x04, 0x17
        /*000a*/ 	.short	(.L_33 - .L_32)
.L_32:
        /*000c*/ 	.word	0x00000000
        /*0010*/ 	.short	0x0000
        /*0012*/ 	.short	0x0000
        /*0014*/ 	.byte	0x00, 0xf0, 0xe1, 0x00


	//----- nvinfo : EIATTR_SPARSE_MMA_MASK
	.align		4
.L_33:
        /*0018*/ 	.byte	0x03, 0x50
        /*001a*/ 	.short	0x0000


	//----- nvinfo : EIATTR_MAXREG_COUNT
	.align		4
        /*001c*/ 	.byte	0x03, 0x1b
        /*001e*/ 	.short	0x00ff


	//----- nvinfo : EIATTR_MERCURY_ISA_VERSION
	.align		4
        /*0020*/ 	.byte	0x03, 0x5f
        /*0022*/ 	.short	0x0101


	//----- nvinfo : EIATTR_VRC_CTA_INIT_COUNT
	.align		4
        /*0024*/ 	.byte	0x02, 0x4a
	.zero		1
	.zero		1


	//----- nvinfo : EIATTR_EXIT_INSTR_OFFSETS
	.align		4
        /*0028*/ 	.byte	0x04, 0x1c
        /*002a*/ 	.short	(.L_35 - .L_34)


	//   ....[0]....
.L_34:
        /*002c*/ 	.word	0x000005c0


	//   ....[1]....
        /*0030*/ 	.word	0x00000c80


	//   ....[2]....
        /*0034*/ 	.word	0x00000d00


	//----- nvinfo : EIATTR_CRS_STACK_SIZE
	.align		4
.L_35:
        /*0038*/ 	.byte	0x04, 0x1e
        /*003a*/ 	.short	(.L_37 - .L_36)
.L_36:
        /*003c*/ 	.word	0x00000000


	//----- nvinfo : EIATTR_CBANK_PARAM_SIZE
	.align		4
.L_37:
        /*0040*/ 	.byte	0x03, 0x19
        /*0042*/ 	.short	0x0038


	//----- nvinfo : EIATTR_PARAM_CBANK
	.align		4
        /*0044*/ 	.byte	0x04, 0x0a
        /*0046*/ 	.short	(.L_39 - .L_38)
	.align		4
.L_38:
        /*0048*/ 	.word	index@(.nv.constant0._Z14mandelbrotCalc14RenderSettings)
        /*004c*/ 	.short	0x0380
        /*004e*/ 	.short	0x0038


	//----- nvinfo : EIATTR_SW_WAR
	.align		4
.L_39:
        /*0050*/ 	.byte	0x04, 0x36
        /*0052*/ 	.short	(.L_41 - .L_40)
.L_40:
        /*0054*/ 	.word	0x00000008
.L_41:


//--------------------- .nv.callgraph             --------------------------
	.section	.nv.callgraph,"",@"SHT_CUDA_CALLGRAPH"
	.align	4
	.sectionentsize	8
	.align		4
        /*0000*/ 	.word	0x00000000
	.align		4
        /*0004*/ 	.word	0xffffffff
	.align		4
        /*0008*/ 	.word	0x00000000
	.align		4
        /*000c*/ 	.word	0xfffffffe
	.align		4
        /*0010*/ 	.word	0x00000000
	.align		4
        /*0014*/ 	.word	0xfffffffd
	.align		4
        /*0018*/ 	.word	0x00000000
	.align		4
        /*001c*/ 	.word	0xfffffffc


//--------------------- .text._Z16mandelbrotCalcSP14RenderSettings --------------------------
	.section	.text._Z16mandelbrotCalcSP14RenderSettings,"ax",@progbits
	.align	128
        .global         _Z16mandelbrotCalcSP14RenderSettings
        .type           _Z16mandelbrotCalcSP14RenderSettings,@function
        .size           _Z16mandelbrotCalcSP14RenderSettings,(.L_x_56 - _Z16mandelbrotCalcSP14RenderSettings)
        .other          _Z16mandelbrotCalcSP14RenderSettings,@"STO_CUDA_ENTRY STV_DEFAULT"
_Z16mandelbrotCalcSP14RenderSettings:
.text._Z16mandelbrotCalcSP14RenderSettings:
[----:B------:R-:W-:Y:S01]  /*0000*/  LDC R1, c[0x0][0x37c] ;  /* 0x0000df00ff017b82 */ /* 0x000fe20000000800 */
[----:B------:R-:W0:Y:S07]  /*0010*/  LDCU UR6, c[0x0][0x394] ;  /* 0x00007280ff0677ac */ /* 0x000e2e0008000800 */
[----:B------:R-:W1:Y:S01]  /*0020*/  LDC.64 R6, c[0x0][0x390] ;  /* 0x0000e400ff067b82 */ /* 0x000e620000000a00 */
[----:B------:R-:W-:Y:S01]  /*0030*/  IMAD.MOV.U32 R2, RZ, RZ, 0x1 ;  /* 0x00000001ff027424 */ /* 0x000fe200078e00ff */
[----:B------:R-:W2:Y:S06]  /*0040*/  S2R R9, SR_TID.X ;  /* 0x0000000000097919 */ /* 0x000eac0000002100 */
[----:B------:R-:W2:Y:S08]  /*0050*/  S2UR UR4, SR_CTAID.X ;  /* 0x00000000000479c3 */ /* 0x000eb00000002500 */
[----:B------:R-:W3:Y:S01]  /*0060*/  LDC R0, c[0x0][0x360] ;  /* 0x0000d800ff007b82 */ /* 0x000ee20000000800 */
[----:B0-----:R-:W1:Y:S01]  /*0070*/  MUFU.RCP64H R3, UR6 ;  /* 0x0000000600037d08 */ /* 0x001e620008001800 */
[----:B------:R-:W3:Y:S01]  /*0080*/  LDCU UR5, c[0x0][0x370] ;  /* 0x00006e00ff0577ac */ /* 0x000ee20008000800 */
[----:B-1----:R-:W-:-:S08]  /*0090*/  DFMA R4, R2, -R6, 1 ;  /* 0x3ff000000204742b */ /* 0x002fd00000000806 */
[----:B------:R-:W-:-:S08]  /*00a0*/  DFMA R4, R4, R4, R4 ;  /* 0x000000040404722b */ /* 0x000fd00000000004 */
[----:B------:R-:W-:-:S08]  /*00b0*/  DFMA R4, R2, R4, R2 ;  /* 0x000000040204722b */ /* 0x000fd00000000002 */
[----:B------:R-:W-:-:S08]  /*00c0*/  DFMA R2, R4, -R6, 1 ;  /* 0x3ff000000402742b */ /* 0x000fd00000000806 */
[----:B------:R-:W-:-:S08]  /*00d0*/  DFMA R2, R4, R2, R4 ;  /* 0x000000020402722b */ /* 0x000fd00000000004 */
[----:B------:R-:W-:-:S08]  /*00e0*/  DMUL R4, R2, 2 ;  /* 0x4000000002047828 */ /* 0x000fd00000000000 */
[----:B------:R-:W-:-:S08]  /*00f0*/  DFMA R6, R4, -R6, 2 ;  /* 0x400000000406742b */ /* 0x000fd00000000806 */
[----:B------:R-:W-:Y:S01]  /*0100*/  DFMA R4, R2, R6, R4 ;  /* 0x000000060204722b */ /* 0x000fe20000000004 */
[----:B---3--:R-:W-:-:S09]  /*0110*/  IMAD R3, R0, UR5, RZ ;  /* 0x0000000500037c24 */ /* 0x008fd2000f8e02ff */
[----:B------:R-:W-:-:S05]  /*0120*/  FFMA R2, RZ, UR6, R5 ;  /* 0x00000006ff027c23 */ /* 0x000fca0008000005 */
[----:B------:R-:W-:Y:S01]  /*0130*/  FSETP.GT.AND P0, PT, |R2|, 1.469367938527859385e-39, PT ;  /* 0x001000000200780b */ /* 0x000fe20003f04200 */
[----:B--2---:R-:W-:-:S12]  /*0140*/  IMAD R2, R0, UR4, R9 ;  /* 0x0000000400027c24 */ /* 0x004fd8000f8e0209 */
[----:B------:R-:W-:Y:S05]  /*0150*/  @P0 BRA `(.L_x_0) ;  /* 0x0000000000240947 */ /* 0x000fea0003800000 */
[----:B------:R-:W0:Y:S01]  /*0160*/  LDCU.64 UR4, c[0x0][0x390] ;  /* 0x00007200ff0477ac */ /* 0x000e220008000a00 */
[----:B------:R-:W-:Y:S01]  /*0170*/  IMAD.MOV.U32 R7, RZ, RZ, RZ ;  /* 0x000000ffff077224 */ /* 0x000fe200078e00ff */
[----:B------:R-:W-:Y:S01]  /*0180*/  MOV R0, 0x1d0 ;  /* 0x000001d000007802 */ /* 0x000fe20000000f00 */
[----:B------:R-:W-:Y:S02]  /*0190*/  IMAD.MOV.U32 R16, RZ, RZ, 0x40000000 ;  /* 0x40000000ff107424 */ /* 0x000fe400078e00ff */
[----:B0-----:R-:W-:Y:S02]  /*01a0*/  IMAD.U32 R8, RZ, RZ, UR4 ;  /* 0x00000004ff087e24 */ /* 0x001fe4000f8e00ff */
[----:B------:R-:W-:-:S07]  /*01b0*/  IMAD.U32 R11, RZ, RZ, UR5 ;  /* 0x00000005ff0b7e24 */ /* 0x000fce000f8e00ff */
[----:B------:R-:W-:Y:S05]  /*01c0*/  CALL.REL.NOINC `($__internal_0_$__cuda_sm20_div_rn_f64_full) ;  /* 0x0000000800b07944 */ /* 0x000fea0003c00000 */
[----:B------:R-:W-:Y:S02]  /*01d0*/  IMAD.MOV.U32 R4, RZ, RZ, R18 ;  /* 0x000000ffff047224 */ /* 0x000fe400078e0012 */
[----:B------:R-:W-:-:S07]  /*01e0*/  IMAD.MOV.U32 R5, RZ, RZ, R19 ;  /* 0x000000ffff057224 */ /* 0x000fce00078e0013 */
.L_x_0:
[----:B------:R-:W0:Y:S01]  /*01f0*/  LDCU.64 UR4, c[0x0][0x388] ;  /* 0x00007100ff0477ac */ /* 0x000e220008000a00 */
[----:B------:R-:W-:Y:S01]  /*0200*/  IMAD.MOV.U32 R10, RZ, RZ, 0x1 ;  /* 0x00000001ff0a7424 */ /* 0x000fe200078e00ff */
[----:B------:R-:W-:Y:S01]  /*0210*/  BSSY.RECONVERGENT B0, `(.L_x_1) ;  /* 0x0000018000007945 */ /* 0x000fe20003800200 */
[----:B0-----:R-:W0:Y:S08]  /*0220*/  I2F.F64 R8, UR5 ;  /* 0x0000000500087d12 */ /* 0x001e300008201c00 */
[----:B0-----:R-:W0:Y:S02]  /*0230*/  MUFU.RCP64H R11, R9 ;  /* 0x00000009000b7308 */ /* 0x001e240000001800 */
[----:B0-----:R-:W-:-:S08]  /*0240*/  DFMA R6, -R8, R10, 1 ;  /* 0x3ff000000806742b */ /* 0x001fd0000000010a */
[----:B------:R-:W-:Y:S02]  /*0250*/  DFMA R12, R6, R6, R6 ;  /* 0x00000006060c722b */ /* 0x000fe40000000006 */
[----:B------:R-:W0:Y:S06]  /*0260*/  I2F.F64 R6, UR4 ;  /* 0x0000000400067d12 */ /* 0x000e2c0008201c00 */
[----:B------:R-:W-:-:S08]  /*0270*/  DFMA R12, R10, R12, R10 ;  /* 0x0000000c0a0c722b */ /* 0x000fd0000000000a */
[----:B------:R-:W-:Y:S02]  /*0280*/  DFMA R10, -R8, R12, 1 ;  /* 0x3ff00000080a742b */ /* 0x000fe4000000010c */
[----:B0-----:R-:W-:-:S06]  /*0290*/  DMUL R14, R6, R4 ;  /* 0x00000004060e7228 */ /* 0x001fcc0000000000 */
[----:B------:R-:W-:-:S04]  /*02a0*/  DFMA R10, R12, R10, R12 ;  /* 0x0000000a0c0a722b */ /* 0x000fc8000000000c */
[----:B------:R-:W-:-:S04]  /*02b0*/  FSETP.GEU.AND P1, PT, |R15|, 6.5827683646048100446e-37, PT ;  /* 0x036000000f00780b */ /* 0x000fc80003f2e200 */
[----:B------:R-:W-:-:S08]  /*02c0*/  DMUL R6, R14, R10 ;  /* 0x0000000a0e067228 */ /* 0x000fd00000000000 */
[----:B------:R-:W-:-:S08]  /*02d0*/  DFMA R12, -R8, R6, R14 ;  /* 0x00000006080c722b */ /* 0x000fd0000000010e */
[----:B------:R-:W-:-:S10]  /*02e0*/  DFMA R6, R10, R12, R6 ;  /* 0x0000000c0a06722b */ /* 0x000fd40000000006 */
[----:B------:R-:W-:-:S05]  /*02f0*/  FFMA R0, RZ, R9, R7 ;  /* 0x00000009ff007223 */ /* 0x000fca0000000007 */
[----:B------:R-:W-:-:S13]  /*0300*/  FSETP.GT.AND P0, PT, |R0|, 1.469367938527859385e-39, PT ;  /* 0x001000000000780b */ /* 0x000fda0003f04200 */
[----:B------:R-:W-:Y:S05]  /*0310*/  @P0 BRA P1, `(.L_x_2) ;  /* 0x00000000001c0947 */ /* 0x000fea0000800000 */
[----:B------:R-:W-:Y:S01]  /*0320*/  IMAD.MOV.U32 R7, RZ, RZ, R14 ;  /* 0x000000ffff077224 */ /* 0x000fe200078e000e */
[----:B------:R-:W-:Y:S01]  /*0330*/  MOV R0, 0x370 ;  /* 0x0000037000007802 */ /* 0x000fe20000000f00 */
[----:B------:R-:W-:Y:S02]  /*0340*/  IMAD.MOV.U32 R16, RZ, RZ, R15 ;  /* 0x000000ffff107224 */ /* 0x000fe400078e000f */
[----:B------:R-:W-:-:S07]  /*0350*/  IMAD.MOV.U32 R11, RZ, RZ, R9 ;  /* 0x000000ffff0b7224 */ /* 0x000fce00078e0009 */
[----:B------:R-:W-:Y:S05]  /*0360*/  CALL.REL.NOINC `($__internal_0_$__cuda_sm20_div_rn_f64_full) ;  /* 0x0000000800487944 */ /* 0x000fea0003c00000 */
[----:B------:R-:W-:Y:S02]  /*0370*/  IMAD.MOV.U32 R6, RZ, RZ, R18 ;  /* 0x000000ffff067224 */ /* 0x000fe400078e0012 */
[----:B------:R-:W-:-:S07]  /*0380*/  IMAD.MOV.U32 R7, RZ, RZ, R19 ;  /* 0x000000ffff077224 */ /* 0x000fce00078e0013 */
.L_x_2:
[----:B------:R-:W-:Y:S05]  /*0390*/  BSYNC.RECONVERGENT B0 ;  /* 0x0000000000007941 */ /* 0x000fea0003800200 */
.L_x_1:
[----:B------:R-:W0:Y:S01]  /*03a0*/  LDCU.64 UR10, c[0x0][0x388] ;  /* 0x00007100ff0a77ac */ /* 0x000e220008000a00 */
[----:B------:R-:W1:Y:S01]  /*03b0*/  LDCU.64 UR8, c[0x0][0x3a0] ;  /* 0x00007400ff0877ac */ /* 0x000e620008000a00 */
[----:B------:R-:W2:Y:S01]  /*03c0*/  LDCU.64 UR6, c[0x0][0x398] ;  /* 0x00007300ff0677ac */ /* 0x000ea20008000a00 */
[----:B0-----:R-:W-:Y:S01]  /*03d0*/  UIMAD UR4, UR10, UR11, URZ ;  /* 0x0000000b0a0472a4 */ /* 0x001fe2000f8e02ff */
[----:B-1----:R-:W-:-:S05]  /*03e0*/  DADD R12, R4, UR8 ;  /* 0x00000008040c7e29 */ /* 0x002fca0008000000 */
[----:B------:R-:W-:Y:S01]  /*03f0*/  ISETP.GE.AND P0, PT, R2, UR4, PT ;  /* 0x0000000402007c0c */ /* 0x000fe2000bf06270 */
[C---:B--2---:R-:W-:Y:S02]  /*0400*/  DADD R8, -R6.reuse, UR6 ;  /* 0x0000000606087e29 */ /* 0x044fe40008000100 */
[----:B------:R-:W-:-:S10]  /*0410*/  DADD R10, R6, UR6 ;  /* 0x00000006060a7e29 */ /* 0x000fd40008000000 */
[----:B------:R-:W-:Y:S05]  /*0420*/  @P0 EXIT ;  /* 0x000000000000094d */ /* 0x000fea0003800000 */
[----:B------:R-:W0:Y:S01]  /*0430*/  LDCU UR5, c[0x0][0x3a8] ;  /* 0x00007500ff0577ac */ /* 0x000e220008000800 */
[----:B------:R-:W1:Y:S01]  /*0440*/  LDCU.64 UR6, c[0x0][0x358] ;  /* 0x00006b00ff0677ac */ /* 0x000e620008000a00 */
[----:B0-----:R-:W-:-:S09]  /*0450*/  UISETP.NE.AND UP0, UPT, UR5, URZ, UPT ;  /* 0x000000ff0500728c */ /* 0x001fd2000bf05270 */
[----:B-1----:R-:W-:Y:S05]  /*0460*/  BRA.U !UP0, `(.L_x_3) ;  /* 0x0000000508e87547 */ /* 0x002fea000b800000 */
[----:B------:R-:W-:Y:S01]  /*0470*/  I2FP.F32.S32 R7, UR10 ;  /* 0x0000000a00077c45 */ /* 0x000fe20008201400 */
[----:B------:R-:W-:Y:S01]  /*0480*/  F2F.F32.F64 R4, R8 ;  /* 0x0000000800047310 */ /* 0x000fe20000301000 */
[----:B------:R-:W-:Y:S07]  /*0490*/  BSSY.RECONVERGENT B0, `(.L_x_4) ;  /* 0x000000f000007945 */ /* 0x000fee0003800200 */
[----:B------:R-:W0:Y:S08]  /*04a0*/  F2F.F32.F64 R11, R10 ;  /* 0x0000000a000b7310 */ /* 0x000e300000301000 */
[----:B------:R-:W1:Y:S01]  /*04b0*/  MUFU.RCP R6, R7 ;  /* 0x0000000700067308 */ /* 0x000e620000001000 */
[----:B0-----:R-:W-:-:S07]  /*04c0*/  FADD R0, -R4, R11 ;  /* 0x0000000b04007221 */ /* 0x001fce0000000100 */
[----:B------:R0:W2:Y:S08]  /*04d0*/  F2F.F32.F64 R5, R12 ;  /* 0x0000000c00057310 */ /* 0x0000b00000301000 */
[----:B------:R-:W3:Y:S01]  /*04e0*/  FCHK P0, R0, R7 ;  /* 0x0000000700007302 */ /* 0x000ee20000000000 */
[----:B-1----:R-:W-:-:S04]  /*04f0*/  FFMA R15, -R7, R6, 1 ;  /* 0x3f800000070f7423 */ /* 0x002fc80000000106 */
[----:B------:R-:W-:-:S04]  /*0500*/  FFMA R15, R6, R15, R6 ;  /* 0x0000000f060f7223 */ /* 0x000fc80000000006 */
[----:B------:R-:W-:-:S04]  /*0510*/  FFMA R6, R0, R15, RZ ;  /* 0x0000000f00067223 */ /* 0x000fc800000000ff */
[----:B------:R-:W-:-:S04]  /*0520*/  FFMA R14, -R7, R6, R0 ;  /* 0x00000006070e7223 */ /* 0x000fc80000000100 */
[----:B------:R-:W-:Y:S01]  /*0530*/  FFMA R6, R15, R14, R6 ;  /* 0x0000000e0f067223 */ /* 0x000fe20000000006 */
[----:B0-23--:R-:W-:Y:S06]  /*0540*/  @!P0 BRA `(.L_x_5) ;  /* 0x00000000000c8947 */ /* 0x00dfec0003800000 */
[----:B------:R-:W-:-:S07]  /*0550*/  MOV R6, 0x570 ;  /* 0x0000057000067802 */ /* 0x000fce0000000f00 */
[----:B------:R-:W-:Y:S05]  /*0560*/  CALL.REL.NOINC `($__internal_1_$__cuda_sm3x_div_rn_noftz_f32_slowpath) ;  /* 0x0000000c00407944 */ /* 0x000fea0003c00000 */
[----:B------:R-:W-:-:S07]  /*0570*/  IMAD.MOV.U32 R6, RZ, RZ, R0 ;  /* 0x000000ffff067224 */ /* 0x000fce00078e0000 */
.L_x_5:
[----:B------:R-:W-:Y:S05]  /*0580*/  BSYNC.RECONVERGENT B0 ;  /* 0x0000000000007941 */ /* 0x000fea0003800200 */
.L_x_4:
[----:B------:R-:W0:Y:S01]  /*0590*/  LDCU UR5, c[0x0][0x3a8] ;  /* 0x00007500ff0577ac */ /* 0x000e220008000800 */
[----:B------:R-:W1:Y:S01]  /*05a0*/  LDCU UR8, c[0x0][0x3a8] ;  /* 0x00007500ff0877ac */ /* 0x000e620008000800 */
[----:B0-----:R-:W0:Y:S02]  /*05b0*/  I2F.F64.U32 R14, UR5 ;  /* 0x00000005000e7d12 */ /* 0x001e240008201800 */
.L_x_14:
[----:B------:R-:W2:Y:S01]  /*05c0*/  LDC R13, c[0x0][0x388] ;  /* 0x0000e200ff0d7b82 */ /* 0x000ea20000000800 */
[----:B------:R-:W-:Y:S01]  /*05d0*/  BSSY.RECONVERGENT B0, `(.L_x_6) ;  /* 0x0000023000007945 */ /* 0x000fe20003800200 */
[----:B--2---:R-:W-:-:S04]  /*05e0*/  IABS R11, R13 ;  /* 0x0000000d000b7213 */ /* 0x004fc80000000000 */
[----:B------:R-:W2:Y:S08]  /*05f0*/  I2F.RP R0, R11 ;  /* 0x0000000b00007306 */ /* 0x000eb00000209400 */
[----:B--2---:R-:W2:Y:S02]  /*0600*/  MUFU.RCP R0, R0 ;  /* 0x0000000000007308 */ /* 0x004ea40000001000 */
[----:B--2---:R-:W-:-:S06]  /*0610*/  VIADD R8, R0, 0xffffffe ;  /* 0x0ffffffe00087836 */ /* 0x004fcc0000000000 */
[----:B------:R2:W3:Y:S02]  /*0620*/  F2I.FTZ.U32.TRUNC.NTZ R9, R8 ;  /* 0x0000000800097305 */ /* 0x0004e4000021f000 */
[----:B--2---:R-:W-:Y:S02]  /*0630*/  IMAD.MOV.U32 R8, RZ, RZ, RZ ;  /* 0x000000ffff087224 */ /* 0x004fe400078e00ff */
[----:B---3--:R-:W-:-:S04]  /*0640*/  IMAD.MOV R10, RZ, RZ, -R9 ;  /* 0x000000ffff0a7224 */ /* 0x008fc800078e0a09 */
[----:B------:R-:W-:Y:S01]  /*0650*/  IMAD R7, R10, R11, RZ ;  /* 0x0000000b0a077224 */ /* 0x000fe200078e02ff */
[----:B------:R-:W-:-:S03]  /*0660*/  IABS R10, R2 ;  /* 0x00000002000a7213 */ /* 0x000fc60000000000 */
[----:B------:R-:W-:Y:S01]  /*0670*/  IMAD.HI.U32 R9, R9, R7, R8 ;  /* 0x0000000709097227 */ /* 0x000fe200078e0008 */
[-C--:B------:R-:W-:Y:S02]  /*0680*/  LOP3.LUT R7, R2, R13.reuse, RZ, 0x3c, !PT ;  /* 0x0000000d02077212 */ /* 0x080fe400078e3cff */
[----:B------:R-:W-:Y:S02]  /*0690*/  LOP3.LUT R8, RZ, R13, RZ, 0x33, !PT ;  /* 0x0000000dff087212 */ /* 0x000fe400078e33ff */
[----:B------:R-:W-:Y:S01]  /*06a0*/  ISETP.GE.AND P2, PT, R7, RZ, PT ;  /* 0x000000ff0700720c */ /* 0x000fe20003f46270 */
[----:B------:R-:W-:-:S04]  /*06b0*/  IMAD.HI.U32 R9, R9, R10, RZ ;  /* 0x0000000a09097227 */ /* 0x000fc800078e00ff */
[----:B------:R-:W-:Y:S02]  /*06c0*/  IMAD.MOV R0, RZ, RZ, -R9 ;  /* 0x000000ffff007224 */ /* 0x000fe400078e0a09 */
[----:B------:R-:W-:Y:S02]  /*06d0*/  IMAD.MOV.U32 R7, RZ, RZ, R2 ;  /* 0x000000ffff077224 */ /* 0x000fe400078e0002 */
[----:B------:R-:W-:-:S05]  /*06e0*/  IMAD R0, R11, R0, R10 ;  /* 0x000000000b007224 */ /* 0x000fca00078e020a */
[----:B------:R-:W-:-:S13]  /*06f0*/  ISETP.GT.U32.AND P1, PT, R11, R0, PT ;  /* 0x000000000b00720c */ /* 0x000fda0003f24070 */
[----:B------:R-:W-:Y:S02]  /*0700*/  @!P1 IMAD.IADD R0, R0, 0x1, -R11 ;  /* 0x0000000100009824 */ /* 0x000fe400078e0a0b */
[----:B------:R-:W-:-:S03]  /*0710*/  @!P1 VIADD R9, R9, 0x1 ;  /* 0x0000000109099836 */ /* 0x000fc60000000000 */
[----:B------:R-:W-:-:S13]  /*0720*/  ISETP.GE.U32.AND P0, PT, R0, R11, PT ;  /* 0x0000000b0000720c */ /* 0x000fda0003f06070 */
[----:B------:R-:W-:Y:S01]  /*0730*/  @P0 VIADD R9, R9, 0x1 ;  /* 0x0000000109090836 */ /* 0x000fe20000000000 */
[----:B------:R-:W-:-:S04]  /*0740*/  ISETP.NE.AND P0, PT, R13, RZ, PT ;  /* 0x000000ff0d00720c */ /* 0x000fc80003f05270 */
[----:B------:R-:W-:-:S04]  /*0750*/  @!P2 IADD3 R9, PT, PT, -R9, RZ, RZ ;  /* 0x000000ff0909a210 */ /* 0x000fc80007ffe1ff */
[----:B------:R-:W-:-:S04]  /*0760*/  SEL R9, R8, R9, !P0 ;  /* 0x0000000908097207 */ /* 0x000fc80004000000 */
[----:B------:R-:W-:Y:S02]  /*0770*/  ISETP.GE.AND P1, PT, R9, 0x1, PT ;  /* 0x000000010900780c */ /* 0x000fe40003f26270 */
[----:B------:R-:W-:-:S11]  /*0780*/  I2FP.F32.S32 R10, R9 ;  /* 0x00000009000a7245 */ /* 0x000fd60000201400 */
[----:B------:R-:W-:Y:S05]  /*0790*/  @!P1 BRA `(.L_x_7) ;  /* 0x0000000000189947 */ /* 0x000fea0003800000 */
[----:B------:R-:W-:Y:S01]  /*07a0*/  ISETP.GE.AND P2, PT, R2, RZ, PT ;  /* 0x000000ff0200720c */ /* 0x000fe20003f46270 */
[----:B------:R-:W-:Y:S01]  /*07b0*/  IMAD.IADD R7, R0, 0x1, -R11 ;  /* 0x0000000100077824 */ /* 0x000fe200078e0a0b */
[----:B------:R-:W-:-:S04]  /*07c0*/  ISETP.GT.U32.AND P1, PT, R11, R0, PT ;  /* 0x000000000b00720c */ /* 0x000fc80003f24070 */
[----:B------:R-:W-:-:S07]  /*07d0*/  SEL R7, R7, R0, !P1 ;  /* 0x0000000007077207 */ /* 0x000fce0004800000 */
[----:B------:R-:W-:-:S05]  /*07e0*/  @!P2 IMAD.MOV R7, RZ, RZ, -R7 ;  /* 0x000000ffff07a224 */ /* 0x000fca00078e0a07 */
[----:B------:R-:W-:-:S07]  /*07f0*/  SEL R7, R8, R7, !P0 ;  /* 0x0000000708077207 */ /* 0x000fce0004000000 */
.L_x_7:
[----:B-1----:R-:W-:Y:S05]  /*0800*/  BSYNC.RECONVERGENT B0 ;  /* 0x0000000000007941 */ /* 0x002fea0003800200 */
.L_x_6:
[----:B------:R-:W-:Y:S01]  /*0810*/  I2FP.F32.S32 R7, R7 ;  /* 0x0000000700077245 */ /* 0x000fe20000201400 */
[-C--:B------:R-:W-:Y:S01]  /*0820*/  FFMA R11, R10, -R6.reuse, R5 ;  /* 0x800000060a0b7223 */ /* 0x080fe20000000005 */
[----:B------:R-:W-:Y:S01]  /*0830*/  BSSY.RECONVERGENT B0, `(.L_x_8) ;  /* 0x0000036000007945 */ /* 0x000fe20003800200 */
[----:B------:R-:W-:Y:S02]  /*0840*/  IMAD.MOV.U32 R0, RZ, RZ, RZ ;  /* 0x000000ffff007224 */ /* 0x000fe400078e00ff */
[----:B------:R-:W-:Y:S01]  /*0850*/  FFMA R13, R7, R6, R4 ;  /* 0x00000006070d7223 */ /* 0x000fe20000000004 */
[----:B------:R-:W-:-:S03]  /*0860*/  IMAD.MOV.U32 R7, RZ, RZ, R11 ;  /* 0x000000ffff077224 */ /* 0x000fc600078e000b */
[----:B------:R-:W-:-:S07]  /*0870*/  IMAD.MOV.U32 R8, RZ, RZ, R13 ;  /* 0x000000ffff087224 */ /* 0x000fce00078e000d */
.L_x_10:
[----:B------:R-:W-:Y:S01]  /*0880*/  FMUL R9, R7, R7 ;  /* 0x0000000707097220 */ /* 0x000fe20000400000 */
[----:B------:R-:W-:-:S03]  /*0890*/  FFMA R12, R8, R8, R13 ;  /* 0x00000008080c7223 */ /* 0x000fc6000000000d */
[----:B------:R-:W-:-:S05]  /*08a0*/  FFMA R10, R8, R8, R9 ;  /* 0x00000008080a7223 */ /* 0x000fca0000000009 */
[----:B------:R-:W-:Y:S01]  /*08b0*/  FSETP.GT.AND P0, PT, R10, 4, PT ;  /* 0x408000000a00780b */ /* 0x000fe20003f04000 */
[----:B------:R-:W-:-:S04]  /*08c0*/  FMUL R10, R8, R7 ;  /* 0x00000007080a7220 */ /* 0x000fc80000400000 */
[----:B------:R-:W-:Y:S01]  /*08d0*/  FFMA R10, R8, R7, R10 ;  /* 0x00000007080a7223 */ /* 0x000fe2000000000a */
[----:B------:R-:W-:-:S07]  /*08e0*/  FADD R8, -R9, R12 ;  /* 0x0000000c09087221 */ /* 0x000fce0000000100 */
[----:B------:R-:W-:Y:S05]  /*08f0*/  @P0 BRA `(.L_x_9) ;  /* 0x0000000000180947 */ /* 0x000fea0003800000 */
[----:B------:R-:W-:Y:S02]  /*0900*/  VIADD R0, R0, 0x1 ;  /* 0x0000000100007836 */ /* 0x000fe40000000000 */
[----:B------:R-:W-:-:S03]  /*0910*/  FADD R7, R11, R10 ;  /* 0x0000000a0b077221 */ /* 0x000fc60000000000 */
[----:B------:R-:W-:-:S13]  /*0920*/  ISETP.NE.AND P0, PT, R0, UR8, PT ;  /* 0x0000000800007c0c */ /* 0x000fda000bf05270 */
[----:B------:R-:W-:Y:S05]  /*0930*/  @P0 BRA `(.L_x_10) ;  /* 0xfffffffc00d00947 */ /* 0x000fea000383ffff */
[----:B------:R-:W-:Y:S01]  /*0940*/  IMAD.MOV.U32 R7, RZ, RZ, 0xff ;  /* 0x000000ffff077424 */ /* 0x000fe200078e00ff */
[----:B------:R-:W-:Y:S06]  /*0950*/  BRA `(.L_x_11) ;  /* 0x00000000008c7947 */ /* 0x000fec0003800000 */
.L_x_9:
[----:B0-----:R-:W0:Y:S01]  /*0960*/  MUFU.RCP64H R9, R15 ;  /* 0x0000000f00097308 */ /* 0x001e220000001800 */
[----:B------:R-:W-:Y:S01]  /*0970*/  IMAD.MOV.U32 R8, RZ, RZ, 0x1 ;  /* 0x00000001ff087424 */ /* 0x000fe200078e00ff */
[----:B------:R-:W-:Y:S05]  /*0980*/  BSSY.RECONVERGENT B1, `(.L_x_12) ;  /* 0x0000017000017945 */ /* 0x000fea0003800200 */
[----:B0-----:R-:W-:-:S08]  /*0990*/  DFMA R10, -R14, R8, 1 ;  /* 0x3ff000000e0a742b */ /* 0x001fd00000000108 */
[----:B------:R-:W-:Y:S02]  /*09a0*/  DFMA R12, R10, R10, R10 ;  /* 0x0000000a0a0c722b */ /* 0x000fe4000000000a */
[----:B------:R-:W0:Y:S06]  /*09b0*/  I2F.F64.U32 R10, R0 ;  /* 0x00000000000a7312 */ /* 0x000e2c0000201800 */
[----:B------:R-:W-:-:S08]  /*09c0*/  DFMA R12, R8, R12, R8 ;  /* 0x0000000c080c722b */ /* 0x000fd00000000008 */
[----:B------:R-:W-:Y:S02]  /*09d0*/  DFMA R8, -R14, R12, 1 ;  /* 0x3ff000000e08742b */ /* 0x000fe4000000010c */
[----:B0-----:R-:W-:-:S06]  /*09e0*/  DMUL R10, R10, 510 ;  /* 0x407fe0000a0a7828 */ /* 0x001fcc0000000000 */
        /* <DEDUP_REMOVED lines=11> */
[----:B------:R-:W-:Y:S02]  /*0aa0*/  IMAD.MOV.U32 R8, RZ, RZ, R14 ;  /* 0x000000ffff087224 */ /* 0x000fe400078e000e */
[----:B------:R-:W-:-:S07]  /*0ab0*/  IMAD.MOV.U32 R11, RZ, RZ, R15 ;  /* 0x000000ffff0b7224 */ /* 0x000fce00078e000f */
[----:B------:R-:W-:Y:S05]  /*0ac0*/  CALL.REL.NOINC `($__internal_0_$__cuda_sm20_div_rn_f64_full) ;  /* 0x0000000000707944 */ /* 0x000fea0003c00000 */
[----:B------:R-:W-:Y:S02]  /*0ad0*/  IMAD.MOV.U32 R8, RZ, RZ, R18 ;  /* 0x000000ffff087224 */ /* 0x000fe400078e0012 */
[----:B------:R-:W-:-:S07]  /*0ae0*/  IMAD.MOV.U32 R9, RZ, RZ, R19 ;  /* 0x000000ffff097224 */ /* 0x000fce00078e0013 */
.L_x_13:
[----:B------:R-:W-:Y:S05]  /*0af0*/  BSYNC.RECONVERGENT B1 ;  /* 0x0000000000017941 */ /* 0x000fea0003800200 */
.L_x_12:
[----:B------:R-:W-:-:S06]  /*0b00*/  DSETP.GT.AND P0, PT, R8, 255, PT ;  /* 0x406fe0000800742a */ /* 0x000fcc0003f04000 */
[----:B------:R-:W-:Y:S02]  /*0b10*/  FSEL R8, R8, RZ, !P0 ;  /* 0x000000ff08087208 */ /* 0x000fe40004000000 */
[----:B------:R-:W-:-:S04]  /*0b20*/  FSEL R9, R9, 3.748046875, !P0 ;  /* 0x406fe00009097808 */ /* 0x000fc80004000000 */
[----:B------:R-:W0:Y:S02]  /*0b30*/  F2I.F64.TRUNC R8, R8 ;  /* 0x0000000800087311 */ /* 0x000e24000030d100 */
[C---:B0-----:R-:W-:Y:S01]  /*0b40*/  IMAD.SHL.U32 R0, R8.reuse, 0x1000000, RZ ;  /* 0x0100000008007824 */ /* 0x041fe200078e00ff */
[C---:B------:R-:W-:Y:S01]  /*0b50*/  SHF.L.U32 R7, R8.reuse, 0x10, RZ ;  /* 0x0000001008077819 */ /* 0x040fe200000006ff */
[----:B------:R-:W-:-:S05]  /*0b60*/  IMAD.SHL.U32 R10, R8, 0x100, RZ ;  /* 0x00000100080a7824 */ /* 0x000fca00078e00ff */
[----:B------:R-:W-:-:S04]  /*0b70*/  LOP3.LUT R0, R10, R7, R0, 0xfe, !PT ;  /* 0x000000070a007212 */ /* 0x000fc800078efe00 */
[----:B------:R-:W-:-:S07]  /*0b80*/  LOP3.LUT R7, R0, 0xff, RZ, 0xfc, !PT ;  /* 0x000000ff00077812 */ /* 0x000fce00078efcff */
.L_x_11:
[----:B------:R-:W-:Y:S05]  /*0b90*/  BSYNC.RECONVERGENT B0 ;  /* 0x0000000000007941 */ /* 0x000fea0003800200 */
.L_x_8:
[----:B------:R-:W1:Y:S02]  /*0ba0*/  LDC.64 R8, c[0x0][0x3b0] ;  /* 0x0000ec00ff087b82 */ /* 0x000e640000000a00 */
[----:B-1----:R-:W-:-:S04]  /*0bb0*/  IMAD.WIDE R8, R2, 0x4, R8 ;  /* 0x0000000402087825 */ /* 0x002fc800078e0208 */
[----:B------:R-:W-:Y:S01]  /*0bc0*/  IMAD.IADD R2, R3, 0x1, R2 ;  /* 0x0000000103027824 */ /* 0x000fe200078e0202 */
[----:B------:R2:W-:Y:S04]  /*0bd0*/  STG.E desc[UR6][R8.64], R7 ;  /* 0x0000000708007986 */ /* 0x0005e8000c101906 */
[----:B------:R-:W-:-:S13]  /*0be0*/  ISETP.GE.AND P0, PT, R2, UR4, PT ;  /* 0x0000000402007c0c */ /* 0x000fda000bf06270 */
[----:B--2---:R-:W-:Y:S05]  /*0bf0*/  @!P0 BRA `(.L_x_14) ;  /* 0xfffffff800708947 */ /* 0x004fea000383ffff */
[----:B------:R-:W-:Y:S05]  /*0c00*/  EXIT ;  /* 0x000000000000794d */ /* 0x000fea0003800000 */
.L_x_3:
[----:B------:R-:W0:Y:S01]  /*0c10*/  LDC.64 R6, c[0x0][0x3b0] ;  /* 0x0000ec00ff067b82 */ /* 0x000e220000000a00 */
[----:B------:R-:W-:-:S07]  /*0c20*/  IMAD.MOV.U32 R9, RZ, RZ, 0xff ;  /* 0x000000ffff097424 */ /* 0x000fce00078e00ff */
.L_x_15:
[----:B0-----:R-:W-:-:S04]  /*0c30*/  IMAD.WIDE R4, R2, 0x4, R6 ;  /* 0x0000000402047825 */ /* 0x001fc800078e0206 */
[----:B------:R-:W-:Y:S01]  /*0c40*/  IMAD.IADD R2, R3, 0x1, R2 ;  /* 0x0000000103027824 */ /* 0x000fe200078e0202 */
[----:B------:R1:W-:Y:S04]  /*0c50*/  STG.E desc[UR6][R4.64], R9 ;  /* 0x0000000904007986 */ /* 0x0003e8000c101906 */
[----:B------:R-:W-:-:S13]  /*0c60*/  ISETP.GE.AND P0, PT, R2, UR4, PT ;  /* 0x0000000402007c0c */ /* 0x000fda000bf06270 */
[----:B-1----:R-:W-:Y:S05]  /*0c70*/  @!P0 BRA `(.L_x_15) ;  /* 0xfffffffc00ec8947 */ /* 0x002fea000383ffff */
[----:B------:R-:W-:Y:S05]  /*0c80*/  EXIT ;  /* 0x000000000000794d */ /* 0x000fea0003800000 */
        .weak           $__internal_0_$__cuda_sm20_div_rn_f64_full
        .type           $__internal_0_$__cuda_sm20_div_rn_f64_full,@function
        .size           $__internal_0_$__cuda_sm20_div_rn_f64_full,($__internal_1_$__cuda_sm3x_div_rn_noftz_f32_slowpath - $__internal_0_$__cuda_sm20_div_rn_f64_full)
$__internal_0_$__cuda_sm20_div_rn_f64_full:
[C---:B------:R-:W-:Y:S01]  /*0c90*/  FSETP.GEU.AND P0, PT, |R11|.reuse, 1.469367938527859385e-39, PT ;  /* 0x001000000b00780b */ /* 0x040fe20003f0e200 */
[----:B------:R-:W-:Y:S01]  /*0ca0*/  IMAD.MOV.U32 R10, RZ, RZ, R8 ;  /* 0x000000ffff0a7224 */ /* 0x000fe200078e0008 */
[C---:B------:R-:W-:Y:S01]  /*0cb0*/  LOP3.LUT R12, R11.reuse, 0x800fffff, RZ, 0xc0, !PT ;  /* 0x800fffff0b0c7812 */ /* 0x040fe200078ec0ff */
[----:B------:R-:W-:Y:S01]  /*0cc0*/  IMAD.MOV.U32 R9, RZ, RZ, R16 ;  /* 0x000000ffff097224 */ /* 0x000fe200078e0010 */
[----:B------:R-:W-:Y:S01]  /*0cd0*/  LOP3.LUT R26, R11, 0x7ff00000, RZ, 0xc0, !PT ;  /* 0x7ff000000b1a7812 */ /* 0x000fe200078ec0ff */
[----:B------:R-:W-:Y:S01]  /*0ce0*/  IMAD.MOV.U32 R16, RZ, RZ, 0x1 ;  /* 0x00000001ff107424 */ /* 0x000fe200078e00ff */
[----:B------:R-:W-:Y:S01]  /*0cf0*/  LOP3.LUT R13, R12, 0x3ff00000, RZ, 0xfc, !PT ;  /* 0x3ff000000c0d7812 */ /* 0x000fe200078efcff */
[----:B------:R-:W-:Y:S01]  /*0d00*/  IMAD.MOV.U32 R12, RZ, RZ, R8 ;  /* 0x000000ffff0c7224 */ /* 0x000fe200078e0008 */
[C---:B------:R-:W-:Y:S01]  /*0d10*/  FSETP.GEU.AND P2, PT, |R9|.reuse, 1.469367938527859385e-39, PT ;  /* 0x001000000900780b */ /* 0x040fe20003f4e200 */
[----:B------:R-:W-:Y:S01]  /*0d20*/  IMAD.MOV.U32 R8, RZ, RZ, R7 ;  /* 0x000000ffff087224 */ /* 0x000fe200078e0007 */
[----:B------:R-:W-:Y:S01]  /*0d30*/  LOP3.LUT R7, R9, 0x7ff00000, RZ, 0xc0, !PT ;  /* 0x7ff0000009077812 */ /* 0x000fe200078ec0ff */
[----:B------:R-:W-:Y:S01]  /*0d40*/  IMAD.MOV.U32 R24, RZ, RZ, 0x1ca00000 ;  /* 0x1ca00000ff187424 */ /* 0x000fe200078e00ff */
[----:B------:R-:W-:Y:S01]  /*0d50*/  BSSY.RECONVERGENT B2, `(.L_x_16) ;  /* 0x000004e000027945 */ /* 0x000fe20003800200 */
[----:B------:R-:W-:Y:S01]  /*0d60*/  @!P0 DMUL R12, R10, 8.98846567431157953865e+307 ;  /* 0x7fe000000a0c8828 */ /* 0x000fe20000000000 */
[----:B------:R-:W-:Y:S01]  /*0d70*/  ISETP.GE.U32.AND P1, PT, R7, R26, PT ;  /* 0x0000001a0700720c */ /* 0x000fe20003f26070 */
[----:B------:R-:W-:-:S04]  /*0d80*/  IMAD.MOV.U32 R25, RZ, RZ, R7 ;  /* 0x000000ffff197224 */ /* 0x000fc800078e0007 */
[----:B------:R-:W0:Y:S02]  /*0d90*/  MUFU.RCP64H R17, R13 ;  /* 0x0000000d00117308 */ /* 0x000e240000001800 */
[----:B------:R-:W-:Y:S01]  /*0da0*/  @!P2 LOP3.LUT R20, R11, 0x7ff00000, RZ, 0xc0, !PT ;  /* 0x7ff000000b14a812 */ /* 0x000fe200078ec0ff */
[----:B------:R-:W-:Y:S01]  /*0db0*/  @!P2 IMAD.MOV.U32 R22, RZ, RZ, RZ ;  /* 0x000000ffff16a224 */ /* 0x000fe200078e00ff */
[----:B------:R-:W-:Y:S02]  /*0dc0*/  @!P0 LOP3.LUT R26, R13, 0x7ff00000, RZ, 0xc0, !PT ;  /* 0x7ff000000d1a8812 */ /* 0x000fe400078ec0ff */
[----:B------:R-:W-:-:S03]  /*0dd0*/  @!P2 ISETP.GE.U32.AND P3, PT, R7, R20, PT ;  /* 0x000000140700a20c */ /* 0x000fc60003f66070 */
[----:B------:R-:W-:Y:S01]  /*0de0*/  VIADD R27, R26, 0xffffffff ;  /* 0xffffffff1a1b7836 */ /* 0x000fe20000000000 */
[----:B------:R-:W-:-:S04]  /*0df0*/  @!P2 SEL R21, R24, 0x63400000, !P3 ;  /* 0x634000001815a807 */ /* 0x000fc80005800000 */
[----:B------:R-:W-:Y:S01]  /*0e00*/  @!P2 LOP3.LUT R21, R21, 0x80000000, R9, 0xf8, !PT ;  /* 0x800000001515a812 */ /* 0x000fe200078ef809 */
[----:B0-----:R-:W-:-:S03]  /*0e10*/  DFMA R18, R16, -R12, 1 ;  /* 0x3ff000001012742b */ /* 0x001fc6000000080c */
[----:B------:R-:W-:-:S05]  /*0e20*/  @!P2 LOP3.LUT R23, R21, 0x100000, RZ, 0xfc, !PT ;  /* 0x001000001517a812 */ /* 0x000fca00078efcff */
[----:B------:R-:W-:-:S08]  /*0e30*/  DFMA R18, R18, R18, R18 ;  /* 0x000000121212722b */ /* 0x000fd00000000012 */
[----:B------:R-:W-:Y:S01]  /*0e40*/  DFMA R18, R16, R18, R16 ;  /* 0x000000121012722b */ /* 0x000fe20000000010 */
[----:B------:R-:W-:Y:S01]  /*0e50*/  SEL R17, R24, 0x63400000, !P1 ;  /* 0x6340000018117807 */ /* 0x000fe20004800000 */
[----:B------:R-:W-:-:S03]  /*0e60*/  IMAD.MOV.U32 R16, RZ, RZ, R8 ;  /* 0x000000ffff107224 */ /* 0x000fc600078e0008 */
[----:B------:R-:W-:-:S03]  /*0e70*/  LOP3.LUT R17, R17, 0x800fffff, R9, 0xf8, !PT ;  /* 0x800fffff11117812 */ /* 0x000fc600078ef809 */
[----:B------:R-:W-:-:S03]  /*0e80*/  DFMA R20, R18, -R12, 1 ;  /* 0x3ff000001214742b */ /* 0x000fc6000000080c */
[----:B------:R-:W-:-:S05]  /*0e90*/  @!P2 DFMA R16, R16, 2, -R22 ;  /* 0x400000001010a82b */ /* 0x000fca0000000816 */
[----:B------:R-:W-:-:S05]  /*0ea0*/  DFMA R18, R18, R20, R18 ;  /* 0x000000141212722b */ /* 0x000fca0000000012 */
[----:B------:R-:W-:-:S03]  /*0eb0*/  @!P2 LOP3.LUT R25, R17, 0x7ff00000, RZ, 0xc0, !PT ;  /* 0x7ff000001119a812 */ /* 0x000fc600078ec0ff */
[----:B------:R-:W-:Y:S02]  /*0ec0*/  DMUL R20, R18, R16 ;  /* 0x0000001012147228 */ /* 0x000fe40000000000 */
[----:B------:R-:W-:-:S05]  /*0ed0*/  VIADD R22, R25, 0xffffffff ;  /* 0xffffffff19167836 */ /* 0x000fca0000000000 */
[----:B------:R-:W-:Y:S01]  /*0ee0*/  ISETP.GT.U32.AND P0, PT, R22, 0x7feffffe, PT ;  /* 0x7feffffe1600780c */ /* 0x000fe20003f04070 */
[----:B------:R-:W-:-:S03]  /*0ef0*/  DFMA R22, R20, -R12, R16 ;  /* 0x8000000c1416722b */ /* 0x000fc60000000010 */
[----:B------:R-:W-:-:S05]  /*0f00*/  ISETP.GT.U32.OR P0, PT, R27, 0x7feffffe, P0 ;  /* 0x7feffffe1b00780c */ /* 0x000fca0000704470 */
[----:B------:R-:W-:-:S08]  /*0f10*/  DFMA R22, R18, R22, R20 ;  /* 0x000000161216722b */ /* 0x000fd00000000014 */
[----:B------:R-:W-:Y:S05]  /*0f20*/  @P0 BRA `(.L_x_17) ;  /* 0x00000000006c0947 */ /* 0x000fea0003800000 */
[----:B------:R-:W-:-:S04]  /*0f30*/  LOP3.LUT R18, R11, 0x7ff00000, RZ, 0xc0, !PT ;  /* 0x7ff000000b127812 */ /* 0x000fc800078ec0ff */
[CC--:B------:R-:W-:Y:S02]  /*0f40*/  VIADDMNMX R8, R7.reuse, -R18.reuse, 0xb9600000, !PT ;  /* 0xb960000007087446 */ /* 0x0c0fe40007800912 */
[----:B------:R-:W-:Y:S02]  /*0f50*/  ISETP.GE.U32.AND P0, PT, R7, R18, PT ;  /* 0x000000120700720c */ /* 0x000fe40003f06070 */
[----:B------:R-:W-:Y:S01]  /*0f60*/  VIMNMX R7, PT, PT, R8, 0x46a00000, PT ;  /* 0x46a0000008077848 */ /* 0x000fe20003fe0100 */
[----:B------:R-:W-:Y:S01]  /*0f70*/  IMAD.MOV.U32 R8, RZ, RZ, RZ ;  /* 0x000000ffff087224 */ /* 0x000fe200078e00ff */
[----:B------:R-:W-:-:S05]  /*0f80*/  SEL R24, R24, 0x63400000, !P0 ;  /* 0x6340000018187807 */ /* 0x000fca0004000000 */
[----:B------:R-:W-:-:S05]  /*0f90*/  IMAD.IADD R7, R7, 0x1, -R24 ;  /* 0x0000000107077824 */ /* 0x000fca00078e0a18 */
[----:B------:R-:W-:-:S06]  /*0fa0*/  IADD3 R9, PT, PT, R7, 0x7fe00000, RZ ;  /* 0x7fe0000007097810 */ /* 0x000fcc0007ffe0ff */
[----:B------:R-:W-:-:S10]  /*0fb0*/  DMUL R18, R22, R8 ;  /* 0x0000000816127228 */ /* 0x000fd40000000000 */
[----:B------:R-:W-:-:S13]  /*0fc0*/  FSETP.GTU.AND P0, PT, |R19|, 1.469367938527859385e-39, PT ;  /* 0x001000001300780b */ /* 0x000fda0003f0c200 */
[----:B------:R-:W-:Y:S05]  /*0fd0*/  @P0 BRA `(.L_x_18) ;  /* 0x0000000000940947 */ /* 0x000fea0003800000 */
[----:B------:R-:W-:Y:S01]  /*0fe0*/  DFMA R12, R22, -R12, R16 ;  /* 0x8000000c160c722b */ /* 0x000fe20000000010 */
[----:B------:R-:W-:-:S09]  /*0ff0*/  IMAD.MOV.U32 R8, RZ, RZ, RZ ;  /* 0x000000ffff087224 */ /* 0x000fd200078e00ff */
[C---:B------:R-:W-:Y:S02]  /*1000*/  FSETP.NEU.AND P0, PT, R13.reuse, RZ, PT ;  /* 0x000000ff0d00720b */ /* 0x040fe40003f0d000 */
[----:B------:R-:W-:-:S04]  /*1010*/  LOP3.LUT R17, R13, 0x80000000, R11, 0x48, !PT ;  /* 0x800000000d117812 */ /* 0x000fc800078e480b */
[----:B------:R-:W-:-:S07]  /*1020*/  LOP3.LUT R9, R17, R9, RZ, 0xfc, !PT ;  /* 0x0000000911097212 */ /* 0x000fce00078efcff */
[----:B------:R-:W-:Y:S05]  /*1030*/  @!P0 BRA `(.L_x_18) ;  /* 0x00000000007c8947 */ /* 0x000fea0003800000 */
[----:B------:R-:W-:Y:S01]  /*1040*/  IMAD.MOV R11, RZ, RZ, -R7 ;  /* 0x000000ffff0b7224 */ /* 0x000fe200078e0a07 */
[----:B------:R-:W-:Y:S01]  /*1050*/  DMUL.RP R8, R22, R8 ;  /* 0x0000000816087228 */ /* 0x000fe20000008000 */
[----:B------:R-:W-:Y:S01]  /*1060*/  IMAD.MOV.U32 R10, RZ, RZ, RZ ;  /* 0x000000ffff0a7224 */ /* 0x000fe200078e00ff */
[----:B------:R-:W-:-:S05]  /*1070*/  IADD3 R7, PT, PT, -R7, -0x43300000, RZ ;  /* 0xbcd0000007077810 */ /* 0x000fca0007ffe1ff */
[----:B------:R-:W-:-:S03]  /*1080*/  DFMA R10, R18, -R10, R22 ;  /* 0x8000000a120a722b */ /* 0x000fc60000000016 */
[----:B------:R-:W-:-:S07]  /*1090*/  LOP3.LUT R17, R9, R17, RZ, 0x3c, !PT ;  /* 0x0000001109117212 */ /* 0x000fce00078e3cff */
[----:B------:R-:W-:-:S04]  /*10a0*/  FSETP.NEU.AND P0, PT, |R11|, R7, PT ;  /* 0x000000070b00720b */ /* 0x000fc80003f0d200 */
[----:B------:R-:W-:Y:S02]  /*10b0*/  FSEL R18, R8, R18, !P0 ;  /* 0x0000001208127208 */ /* 0x000fe40004000000 */
[----:B------:R-:W-:Y:S01]  /*10c0*/  FSEL R19, R17, R19, !P0 ;  /* 0x0000001311137208 */ /* 0x000fe20004000000 */
[----:B------:R-:W-:Y:S06]  /*10d0*/  BRA `(.L_x_18) ;  /* 0x0000000000547947 */ /* 0x000fec0003800000 */
.L_x_17:
[----:B------:R-:W-:-:S14]  /*10e0*/  DSETP.NAN.AND P0, PT, R8, R8, PT ;  /* 0x000000080800722a */ /* 0x000fdc0003f08000 */
[----:B------:R-:W-:Y:S05]  /*10f0*/  @P0 BRA `(.L_x_19) ;  /* 0x0000000000440947 */ /* 0x000fea0003800000 */
[----:B------:R-:W-:-:S14]  /*1100*/  DSETP.NAN.AND P0, PT, R10, R10, PT ;  /* 0x0000000a0a00722a */ /* 0x000fdc0003f08000 */
[----:B------:R-:W-:Y:S05]  /*1110*/  @P0 BRA `(.L_x_20) ;  /* 0x0000000000300947 */ /* 0x000fea0003800000 */
[----:B------:R-:W-:Y:S01]  /*1120*/  ISETP.NE.AND P0, PT, R25, R26, PT ;  /* 0x0000001a1900720c */ /* 0x000fe20003f05270 */
[----:B------:R-:W-:Y:S02]  /*1130*/  IMAD.MOV.U32 R18, RZ, RZ, 0x0 ;  /* 0x00000000ff127424 */ /* 0x000fe400078e00ff */
[----:B------:R-:W-:-:S10]  /*1140*/  IMAD.MOV.U32 R19, RZ, RZ, -0x80000 ;  /* 0xfff80000ff137424 */ /* 0x000fd400078e00ff */
[----:B------:R-:W-:Y:S05]  /*1150*/  @!P0 BRA `(.L_x_18) ;  /* 0x0000000000348947 */ /* 0x000fea0003800000 */
[----:B------:R-:W-:Y:S02]  /*1160*/  ISETP.NE.AND P0, PT, R25, 0x7ff00000, PT ;  /* 0x7ff000001900780c */ /* 0x000fe40003f05270 */
[----:B------:R-:W-:Y:S02]  /*1170*/  LOP3.LUT R19, R9, 0x80000000, R11, 0x48, !PT ;  /* 0x8000000009137812 */ /* 0x000fe400078e480b */
[----:B------:R-:W-:-:S13]  /*1180*/  ISETP.EQ.OR P0, PT, R26, RZ, !P0 ;  /* 0x000000ff1a00720c */ /* 0x000fda0004702670 */
[----:B------:R-:W-:Y:S01]  /*1190*/  @P0 LOP3.LUT R7, R19, 0x7ff00000, RZ, 0xfc, !PT ;  /* 0x7ff0000013070812 */ /* 0x000fe200078efcff */
[----:B------:R-:W-:Y:S02]  /*11a0*/  @!P0 IMAD.MOV.U32 R18, RZ, RZ, RZ ;  /* 0x000000ffff128224 */ /* 0x000fe400078e00ff */
[----:B------:R-:W-:Y:S02]  /*11b0*/  @P0 IMAD.MOV.U32 R18, RZ, RZ, RZ ;  /* 0x000000ffff120224 */ /* 0x000fe400078e00ff */
[----:B------:R-:W-:Y:S01]  /*11c0*/  @P0 IMAD.MOV.U32 R19, RZ, RZ, R7 ;  /* 0x000000ffff130224 */ /* 0x000fe200078e0007 */
[----:B------:R-:W-:Y:S06]  /*11d0*/  BRA `(.L_x_18) ;  /* 0x0000000000147947 */ /* 0x000fec0003800000 */
.L_x_20:
[----:B------:R-:W-:Y:S01]  /*11e0*/  LOP3.LUT R19, R11, 0x80000, RZ, 0xfc, !PT ;  /* 0x000800000b137812 */ /* 0x000fe200078efcff */
[----:B------:R-:W-:Y:S01]  /*11f0*/  IMAD.MOV.U32 R18, RZ, RZ, R10 ;  /* 0x000000ffff127224 */ /* 0x000fe200078e000a */
[----:B------:R-:W-:Y:S06]  /*1200*/  BRA `(.L_x_18) ;  /* 0x0000000000087947 */ /* 0x000fec0003800000 */
.L_x_19:
[----:B------:R-:W-:Y:S01]  /*1210*/  LOP3.LUT R19, R9, 0x80000, RZ, 0xfc, !PT ;  /* 0x0008000009137812 */ /* 0x000fe200078efcff */
[----:B------:R-:W-:-:S07]  /*1220*/  IMAD.MOV.U32 R18, RZ, RZ, R8 ;  /* 0x000000ffff127224 */ /* 0x000fce00078e0008 */
.L_x_18:
[----:B------:R-:W-:Y:S05]  /*1230*/  BSYNC.RECONVERGENT B2 ;  /* 0x0000000000027941 */ /* 0x000fea0003800200 */
.L_x_16:
[----:B------:R-:W-:Y:S02]  /*1240*/  IMAD.MOV.U32 R8, RZ, RZ, R0 ;  /* 0x000000ffff087224 */ /* 0x000fe400078e0000 */
[----:B------:R-:W-:-:S04]  /*1250*/  IMAD.MOV.U32 R9, RZ, RZ, 0x0 ;  /* 0x00000000ff097424 */ /* 0x000fc800078e00ff */
[----:B------:R-:W-:Y:S05]  /*1260*/  RET.REL.NODEC R8 `(_Z16mandelbrotCalcSP14RenderSettings) ;  /* 0xffffffec08647950 */ /* 0x000fea0003c3ffff */
        .weak           $__internal_1_$__cuda_sm3x_div_rn_noftz_f32_slowpath
        .type           $__internal_1_$__cuda_sm3x_div_rn_noftz_f32_slowpath,@function
        .size           $__internal_1_$__cuda_sm3x_div_rn_noftz_f32_slowpath,(.L_x_56 - $__internal_1_$__cuda_sm3x_div_rn_noftz_f32_slowpath)
$__internal_1_$__cuda_sm3x_div_rn_noftz_f32_slowpath:
[----:B------:R-:W-:Y:S01]  /*1270*/  SHF.R.U32.HI R9, RZ, 0x17, R7 ;  /* 0x00000017ff097819 */ /* 0x000fe20000011607 */
[----:B------:R-:W-:Y:S01]  /*1280*/  BSSY.RECONVERGENT B1, `(.L_x_21) ;  /* 0x0000064000017945 */ /* 0x000fe20003800200 */
[--C-:B------:R-:W-:Y:S01]  /*1290*/  SHF.R.U32.HI R8, RZ, 0x17, R0.reuse ;  /* 0x00000017ff087819 */ /* 0x100fe20000011600 */
[----:B------:R-:W-:Y:S01]  /*12a0*/  IMAD.MOV.U32 R10, RZ, RZ, R0 ;  /* 0x000000ffff0a7224 */ /* 0x000fe200078e0000 */
[----:B------:R-:W-:Y:S02]  /*12b0*/  LOP3.LUT R9, R9, 0xff, RZ, 0xc0, !PT ;  /* 0x000000ff09097812 */ /* 0x000fe400078ec0ff */
[----:B------:R-:W-:Y:S02]  /*12c0*/  LOP3.LUT R14, R8, 0xff, RZ, 0xc0, !PT ;  /* 0x000000ff080e7812 */ /* 0x000fe400078ec0ff */
[----:B------:R-:W-:Y:S01]  /*12d0*/  MOV R11, R7 ;  /* 0x00000007000b7202 */ /* 0x000fe20000000f00 */
[----:B------:R-:W-:Y:S02]  /*12e0*/  VIADD R12, R9, 0xffffffff ;  /* 0xffffffff090c7836 */ /* 0x000fe40000000000 */
[----:B------:R-:W-:-:S03]  /*12f0*/  VIADD R13, R14, 0xffffffff ;  /* 0xffffffff0e0d7836 */ /* 0x000fc60000000000 */
[----:B------:R-:W-:-:S04]  /*1300*/  ISETP.GT.U32.AND P0, PT, R12, 0xfd, PT ;  /* 0x000000fd0c00780c */ /* 0x000fc80003f04070 */
[----:B------:R-:W-:-:S13]  /*1310*/  ISETP.GT.U32.OR P0, PT, R13, 0xfd, P0 ;  /* 0x000000fd0d00780c */ /* 0x000fda0000704470 */
[----:B------:R-:W-:Y:S01]  /*1320*/  @!P0 IMAD.MOV.U32 R8, RZ, RZ, RZ ;  /* 0x000000ffff088224 */ /* 0x000fe200078e00ff */
[----:B------:R-:W-:Y:S06]  /*1330*/  @!P0 BRA `(.L_x_22) ;  /* 0x00000000005c8947 */ /* 0x000fec0003800000 */
[----:B------:R-:W-:Y:S02]  /*1340*/  FSETP.GTU.FTZ.AND P0, PT, |R0|, +INF , PT ;  /* 0x7f8000000000780b */ /* 0x000fe40003f1c200 */
[----:B------:R-:W-:-:S04]  /*1350*/  FSETP.GTU.FTZ.AND P1, PT, |R7|, +INF , PT ;  /* 0x7f8000000700780b */ /* 0x000fc80003f3c200 */
[----:B------:R-:W-:-:S13]  /*1360*/  PLOP3.LUT P0, PT, P0, P1, PT, 0xf8, 0x8f ;  /* 0x00000000008f781c */ /* 0x000fda0000703f70 */
[----:B------:R-:W-:Y:S05]  /*1370*/  @P0 BRA `(.L_x_23) ;  /* 0x00000004004c0947 */ /* 0x000fea0003800000 */
[----:B------:R-:W-:-:S13]  /*1380*/  LOP3.LUT P0, RZ, R11, 0x7fffffff, R10, 0xc8, !PT ;  /* 0x7fffffff0bff7812 */ /* 0x000fda000780c80a */
[----:B------:R-:W-:Y:S05]  /*1390*/  @!P0 BRA `(.L_x_24) ;  /* 0x00000004003c8947 */ /* 0x000fea0003800000 */
[C---:B------:R-:W-:Y:S02]  /*13a0*/  FSETP.NEU.FTZ.AND P2, PT, |R0|.reuse, +INF , PT ;  /* 0x7f8000000000780b */ /* 0x040fe40003f5d200 */
[----:B------:R-:W-:Y:S02]  /*13b0*/  FSETP.NEU.FTZ.AND P1, PT, |R7|, +INF , PT ;  /* 0x7f8000000700780b */ /* 0x000fe40003f3d200 */
[----:B------:R-:W-:-:S11]  /*13c0*/  FSETP.NEU.FTZ.AND P0, PT, |R0|, +INF , PT ;  /* 0x7f8000000000780b */ /* 0x000fd60003f1d200 */
[----:B------:R-:W-:Y:S05]  /*13d0*/  @!P1 BRA !P2, `(.L_x_24) ;  /* 0x00000004002c9947 */ /* 0x000fea0005000000 */
[----:B------:R-:W-:-:S04]  /*13e0*/  LOP3.LUT P2, RZ, R10, 0x7fffffff, RZ, 0xc0, !PT ;  /* 0x7fffffff0aff7812 */ /* 0x000fc8000784c0ff */
[----:B------:R-:W-:-:S13]  /*13f0*/  PLOP3.LUT P1, PT, P1, P2, PT, 0x2f, 0xf2 ;  /* 0x0000000000f2781c */ /* 0x000fda0000f24577 */
[----:B------:R-:W-:Y:S05]  /*1400*/  @P1 BRA `(.L_x_25) ;  /* 0x0000000400181947 */ /* 0x000fea0003800000 */
[----:B------:R-:W-:-:S04]  /*1410*/  LOP3.LUT P1, RZ, R11, 0x7fffffff, RZ, 0xc0, !PT ;  /* 0x7fffffff0bff7812 */ /* 0x000fc8000782c0ff */
[----:B------:R-:W-:-:S13]  /*1420*/  PLOP3.LUT P0, PT, P0, P1, PT, 0x2f, 0xf2 ;  /* 0x0000000000f2781c */ /* 0x000fda0000702577 */
[----:B------:R-:W-:Y:S05]  /*1430*/  @P0 BRA `(.L_x_26) ;  /* 0x0000000400000947 */ /* 0x000fea0003800000 */
[----:B------:R-:W-:Y:S02]  /*1440*/  ISETP.GE.AND P0, PT, R13, RZ, PT ;  /* 0x000000ff0d00720c */ /* 0x000fe40003f06270 */
[----:B------:R-:W-:-:S11]  /*1450*/  ISETP.GE.AND P1, PT, R12, RZ, PT ;  /* 0x000000ff0c00720c */ /* 0x000fd60003f26270 */
[----:B------:R-:W-:Y:S02]  /*1460*/  @P0 IMAD.MOV.U32 R8, RZ, RZ, RZ ;  /* 0x000000ffff080224 */ /* 0x000fe400078e00ff */
[----:B------:R-:W-:Y:S01]  /*1470*/  @!P0 FFMA R10, R0, 1.84467440737095516160e+19, RZ ;  /* 0x5f800000000a8823 */ /* 0x000fe200000000ff */
[----:B------:R-:W-:Y:S02]  /*1480*/  @!P0 IMAD.MOV.U32 R8, RZ, RZ, -0x40 ;  /* 0xffffffc0ff088424 */ /* 0x000fe400078e00ff */
[----:B------:R-:W-:Y:S02]  /*1490*/  @!P1 FFMA R11, R7, 1.84467440737095516160e+19, RZ ;  /* 0x5f800000070b9823 */ /* 0x000fe400000000ff */
[----:B------:R-:W-:-:S07]  /*14a0*/  @!P1 VIADD R8, R8, 0x40 ;  /* 0x0000004008089836 */ /* 0x000fce0000000000 */
.L_x_22:
[----:B------:R-:W-:Y:S01]  /*14b0*/  LEA R0, R9, 0xc0800000, 0x17 ;  /* 0xc080000009007811 */ /* 0x000fe200078eb8ff */
[----:B------:R-:W-:Y:S01]  /*14c0*/  VIADD R7, R14, 0xffffff81 ;  /* 0xffffff810e077836 */ /* 0x000fe20000000000 */
[----:B------:R-:W-:Y:S03]  /*14d0*/  BSSY.RECONVERGENT B2, `(.L_x_27) ;  /* 0x0000035000027945 */ /* 0x000fe60003800200 */
[----:B------:R-:W-:Y:S01]  /*14e0*/  IMAD.IADD R11, R11, 0x1, -R0 ;  /* 0x000000010b0b7824 */ /* 0x000fe200078e0a00 */
[C---:B------:R-:W-:Y:S01]  /*14f0*/  IADD3 R9, PT, PT, R7.reuse, 0x7f, -R9 ;  /* 0x0000007f07097810 */ /* 0x040fe20007ffe809 */
[----:B------:R-:W-:Y:S02]  /*1500*/  IMAD R0, R7, -0x800000, R10 ;  /* 0xff80000007007824 */ /* 0x000fe400078e020a */
[----:B------:R-:W0:Y:S01]  /*1510*/  MUFU.RCP R12, R11 ;  /* 0x0000000b000c7308 */ /* 0x000e220000001000 */
[----:B------:R-:W-:Y:S01]  /*1520*/  FADD.FTZ R13, -R11, -RZ ;  /* 0x800000ff0b0d7221 */ /* 0x000fe20000010100 */
[----:B------:R-:W-:-:S03]  /*1530*/  IMAD.IADD R9, R9, 0x1, R8 ;  /* 0x0000000109097824 */ /* 0x000fc600078e0208 */
[----:B0-----:R-:W-:-:S04]  /*1540*/  FFMA R15, R12, R13, 1 ;  /* 0x3f8000000c0f7423 */ /* 0x001fc8000000000d */
[----:B------:R-:W-:-:S04]  /*1550*/  FFMA R17, R12, R15, R12 ;  /* 0x0000000f0c117223 */ /* 0x000fc8000000000c */
[----:B------:R-:W-:-:S04]  /*1560*/  FFMA R10, R0, R17, RZ ;  /* 0x00000011000a7223 */ /* 0x000fc800000000ff */
[----:B------:R-:W-:-:S04]  /*1570*/  FFMA R15, R13, R10, R0 ;  /* 0x0000000a0d0f7223 */ /* 0x000fc80000000000 */
[----:B------:R-:W-:-:S04]  /*1580*/  FFMA R10, R17, R15, R10 ;  /* 0x0000000f110a7223 */ /* 0x000fc8000000000a */
[----:B------:R-:W-:-:S04]  /*1590*/  FFMA R13, R13, R10, R0 ;  /* 0x0000000a0d0d7223 */ /* 0x000fc80000000000 */
[----:B------:R-:W-:-:S05]  /*15a0*/  FFMA R0, R17, R13, R10 ;  /* 0x0000000d11007223 */ /* 0x000fca000000000a */
[----:B------:R-:W-:-:S04]  /*15b0*/  SHF.R.U32.HI R7, RZ, 0x17, R0 ;  /* 0x00000017ff077819 */ /* 0x000fc80000011600 */
[----:B------:R-:W-:-:S05]  /*15c0*/  LOP3.LUT R7, R7, 0xff, RZ, 0xc0, !PT ;  /* 0x000000ff07077812 */ /* 0x000fca00078ec0ff */
[----:B------:R-:W-:-:S04]  /*15d0*/  IMAD.IADD R11, R7, 0x1, R9 ;  /* 0x00000001070b7824 */ /* 0x000fc800078e0209 */
[----:B------:R-:W-:-:S05]  /*15e0*/  VIADD R7, R11, 0xffffffff ;  /* 0xffffffff0b077836 */ /* 0x000fca0000000000 */
[----:B------:R-:W-:-:S13]  /*15f0*/  ISETP.GE.U32.AND P0, PT, R7, 0xfe, PT ;  /* 0x000000fe0700780c */ /* 0x000fda0003f06070 */
[----:B------:R-:W-:Y:S05]  /*1600*/  @!P0 BRA `(.L_x_28) ;  /* 0x0000000000808947 */ /* 0x000fea0003800000 */
[----:B------:R-:W-:-:S13]  /*1610*/  ISETP.GT.AND P0, PT, R11, 0xfe, PT ;  /* 0x000000fe0b00780c */ /* 0x000fda0003f04270 */
[----:B------:R-:W-:Y:S05]  /*1620*/  @P0 BRA `(.L_x_29) ;  /* 0x00000000006c0947 */ /* 0x000fea0003800000 */
[----:B------:R-:W-:-:S13]  /*1630*/  ISETP.GE.AND P0, PT, R11, 0x1, PT ;  /* 0x000000010b00780c */ /* 0x000fda0003f06270 */
[----:B------:R-:W-:Y:S05]  /*1640*/  @P0 BRA `(.L_x_30) ;  /* 0x0000000000740947 */ /* 0x000fea0003800000 */
[----:B------:R-:W-:Y:S02]  /*1650*/  ISETP.GE.AND P0, PT, R11, -0x18, PT ;  /* 0xffffffe80b00780c */ /* 0x000fe40003f06270 */
[----:B------:R-:W-:-:S11]  /*1660*/  LOP3.LUT R0, R0, 0x80000000, RZ, 0xc0, !PT ;  /* 0x8000000000007812 */ /* 0x000fd600078ec0ff */
[----:B------:R-:W-:Y:S05]  /*1670*/  @!P0 BRA `(.L_x_30) ;  /* 0x0000000000688947 */ /* 0x000fea0003800000 */
[CCC-:B------:R-:W-:Y:S01]  /*1680*/  FFMA.RZ R7, R17.reuse, R13.reuse, R10.reuse ;  /* 0x0000000d11077223 */ /* 0x1c0fe2000000c00a */
[-CC-:B------:R-:W-:Y:S01]  /*1690*/  FFMA.RM R8, R17, R13.reuse, R10.reuse ;  /* 0x0000000d11087223 */ /* 0x180fe2000000400a */
[C---:B------:R-:W-:Y:S02]  /*16a0*/  ISETP.NE.AND P2, PT, R11.reuse, RZ, PT ;  /* 0x000000ff0b00720c */ /* 0x040fe40003f45270 */
[----:B------:R-:W-:Y:S02]  /*16b0*/  ISETP.NE.AND P1, PT, R11, RZ, PT ;  /* 0x000000ff0b00720c */ /* 0x000fe40003f25270 */
[----:B------:R-:W-:Y:S01]  /*16c0*/  LOP3.LUT R9, R7, 0x7fffff, RZ, 0xc0, !PT ;  /* 0x007fffff07097812 */ /* 0x000fe200078ec0ff */
[----:B------:R-:W-:Y:S01]  /*16d0*/  FFMA.RP R7, R17, R13, R10 ;  /* 0x0000000d11077223 */ /* 0x000fe2000000800a */
[----:B------:R-:W-:Y:S02]  /*16e0*/  VIADD R10, R11, 0x20 ;  /* 0x000000200b0a7836 */ /* 0x000fe40000000000 */
[----:B------:R-:W-:Y:S01]  /*16f0*/  LOP3.LUT R9, R9, 0x800000, RZ, 0xfc, !PT ;  /* 0x0080000009097812 */ /* 0x000fe200078efcff */
[----:B------:R-:W-:Y:S01]  /*1700*/  IMAD.MOV R11, RZ, RZ, -R11 ;  /* 0x000000ffff0b7224 */ /* 0x000fe200078e0a0b */
[----:B------:R-:W-:-:S02]  /*1710*/  FSETP.NEU.FTZ.AND P0, PT, R7, R8, PT ;  /* 0x000000080700720b */ /* 0x000fc40003f1d000 */
[----:B------:R-:W-:Y:S02]  /*1720*/  SHF.L.U32 R10, R9, R10, RZ ;  /* 0x0000000a090a7219 */ /* 0x000fe400000006ff */
[----:B------:R-:W-:Y:S02]  /*1730*/  SEL R8, R11, RZ, P2 ;  /* 0x000000ff0b087207 */ /* 0x000fe40001000000 */
[----:B------:R-:W-:Y:S02]  /*1740*/  ISETP.NE.AND P1, PT, R10, RZ, P1 ;  /* 0x000000ff0a00720c */ /* 0x000fe40000f25270 */
[----:B------:R-:W-:Y:S02]  /*1750*/  SHF.R.U32.HI R8, RZ, R8, R9 ;  /* 0x00000008ff087219 */ /* 0x000fe40000011609 */
[----:B------:R-:W-:Y:S02]  /*1760*/  PLOP3.LUT P0, PT, P0, P1, PT, 0xf8, 0x8f ;  /* 0x00000000008f781c */ /* 0x000fe40000703f70 */
[----:B------:R-:W-:-:S02]  /*1770*/  SHF.R.U32.HI R10, RZ, 0x1, R8 ;  /* 0x00000001ff0a7819 */ /* 0x000fc40000011608 */
[----:B------:R-:W-:-:S04]  /*1780*/  SEL R7, RZ, 0x1, !P0 ;  /* 0x00000001ff077807 */ /* 0x000fc80004000000 */
[----:B------:R-:W-:-:S04]  /*1790*/  LOP3.LUT R7, R7, 0x1, R10, 0xf8, !PT ;  /* 0x0000000107077812 */ /* 0x000fc800078ef80a */
[----:B------:R-:W-:-:S05]  /*17a0*/  LOP3.LUT R7, R7, R8, RZ, 0xc0, !PT ;  /* 0x0000000807077212 */ /* 0x000fca00078ec0ff */
[----:B------:R-:W-:-:S05]  /*17b0*/  IMAD.IADD R7, R10, 0x1, R7 ;  /* 0x000000010a077824 */ /* 0x000fca00078e0207 */
[----:B------:R-:W-:Y:S01]  /*17c0*/  LOP3.LUT R0, R7, R0, RZ, 0xfc, !PT ;  /* 0x0000000007007212 */ /* 0x000fe200078efcff */
[----:B------:R-:W-:Y:S06]  /*17d0*/  BRA `(.L_x_30) ;  /* 0x0000000000107947 */ /* 0x000fec0003800000 */
.L_x_29:
[----:B------:R-:W-:-:S04]  /*17e0*/  LOP3.LUT R0, R0, 0x80000000, RZ, 0xc0, !PT ;  /* 0x8000000000007812 */ /* 0x000fc800078ec0ff */
[----:B------:R-:W-:Y:S01]  /*17f0*/  LOP3.LUT R0, R0, 0x7f800000, RZ, 0xfc, !PT ;  /* 0x7f80000000007812 */ /* 0x000fe200078efcff */
[----:B------:R-:W-:Y:S06]  /*1800*/  BRA `(.L_x_30) ;  /* 0x0000000000047947 */ /* 0x000fec0003800000 */
.L_x_28:
[----:B------:R-:W-:-:S07]  /*1810*/  IMAD R0, R9, 0x800000, R0 ;  /* 0x0080000009007824 */ /* 0x000fce00078e0200 */
.L_x_30:
[----:B------:R-:W-:Y:S05]  /*1820*/  BSYNC.RECONVERGENT B2 ;  /* 0x0000000000027941 */ /* 0x000fea0003800200 */
.L_x_27:
[----:B------:R-:W-:Y:S05]  /*1830*/  BRA `(.L_x_31) ;  /* 0x0000000000207947 */ /* 0x000fea0003800000 */
.L_x_26:
[----:B------:R-:W-:-:S04]  /*1840*/  LOP3.LUT R0, R11, 0x80000000, R10, 0x48, !PT ;  /* 0x800000000b007812 */ /* 0x000fc800078e480a */
[----:B------:R-:W-:Y:S01]  /*1850*/  LOP3.LUT R0, R0, 0x7f800000, RZ, 0xfc, !PT ;  /* 0x7f80000000007812 */ /* 0x000fe200078efcff */
[----:B------:R-:W-:Y:S06]  /*1860*/  BRA `(.L_x_31) ;  /* 0x0000000000147947 */ /* 0x000fec0003800000 */
.L_x_25:
[----:B------:R-:W-:Y:S01]  /*1870*/  LOP3.LUT R0, R11, 0x80000000, R10, 0x48, !PT ;  /* 0x800000000b007812 */ /* 0x000fe200078e480a */
[----:B------:R-:W-:Y:S06]  /*1880*/  BRA `(.L_x_31) ;  /* 0x00000000000c7947 */ /* 0x000fec0003800000 */
.L_x_24:
[----:B------:R-:W0:Y:S01]  /*1890*/  MUFU.RSQ R0, -QNAN ;  /* 0xffc0000000007908 */ /* 0x000e220000001400 */
[----:B------:R-:W-:Y:S05]  /*18a0*/  BRA `(.L_x_31) ;  /* 0x0000000000047947 */ /* 0x000fea0003800000 */
.L_x_23:
[----:B------:R-:W-:-:S07]  /*18b0*/  FADD.FTZ R0, R0, R7 ;  /* 0x0000000700007221 */ /* 0x000fce0000010000 */
.L_x_31:
[----:B------:R-:W-:Y:S05]  /*18c0*/  BSYNC.RECONVERGENT B1 ;  /* 0x0000000000017941 */ /* 0x000fea0003800200 */
.L_x_21:
[----:B------:R-:W-:-:S04]  /*18d0*/  IMAD.MOV.U32 R7, RZ, RZ, 0x0 ;  /* 0x00000000ff077424 */ /* 0x000fc800078e00ff */
[----:B0-----:R-:W-:Y:S05]  /*18e0*/  RET.REL.NODEC R6 `(_Z16mandelbrotCalcSP14RenderSettings) ;  /* 0xffffffe406c47950 */ /* 0x001fea0003c3ffff */
.L_x_32:
[----:B------:R-:W-:-:S00]  /*18f0*/  BRA `(.L_x_32) ;  /* 0xfffffffc00fc7947 */ /* 0x000fc0000383ffff */
[----:B------:R-:W-:-:S00]  /*1900*/  NOP ;  /* 0x0000000000007918 */ /* 0x000fc00000000000 */
[----:B------:R-:W-:-:S00]  /*1910*/  NOP ;  /* 0x0000000000007918 */ /* 0x000fc00000000000 */
[----:B------:R-:W-:-:S00]  /*1920*/  NOP ;  /* 0x0000000000007918 */ /* 0x000fc00000000000 */
[----:B------:R-:W-:-:S00]  /*1930*/  NOP ;  /* 0x0000000000007918 */ /* 0x000fc00000000000 */
[----:B------:R-:W-:-:S00]  /*1940*/  NOP ;  /* 0x0000000000007918 */ /* 0x000fc00000000000 */
[----:B------:R-:W-:-:S00]  /*1950*/  NOP ;  /* 0x0000000000007918 */ /* 0x000fc00000000000 */
[----:B------:R-:W-:-:S00]  /*1960*/  NOP ;  /* 0x0000000000007918 */ /* 0x000fc00000000000 */
[----:B------:R-:W-:-:S00]  /*1970*/  NOP ;  /* 0x0000000000007918 */ /* 0x000fc00000000000 */
.L_x_56:


//--------------------- .text._Z14mandelbrotCalc14RenderSettings --------------------------
	.section	.text._Z14mandelbrotCalc14RenderSettings,"ax",@progbits
	.align	128
        .global         _Z14mandelbrotCalc14RenderSettings
        .type           _Z14mandelbrotCalc14RenderSettings,@function
        .size           _Z14mandelbrotCalc14RenderSettings,(.L_x_57 - _Z14mandelbrotCalc14RenderSettings)
        .other          _Z14mandelbrotCalc14RenderSettings,@"STO_CUDA_ENTRY STV_DEFAULT"
_Z14mandelbrotCalc14RenderSettings:
.text._Z14mandelbrotCalc14RenderSettings:
[----:B------:R-:W-:Y:S01]  /*0000*/  LDC R1, c[0x0][0x37c] ;  /* 0x0000df00ff017b82 */ /* 0x000fe20000000800 */
[----:B------:R-:W0:Y:S07]  /*0010*/  LDCU UR6, c[0x0][0x394] ;  /* 0x00007280ff0677ac */ /* 0x000e2e0008000800 */
[----:B------:R-:W1:Y:S01]  /*0020*/  LDC.64 R6, c[0x0][0x390] ;  /* 0x0000e400ff067b82 */ /* 0x000e620000000a00 */
[----:B------:R-:W-:Y:S01]  /*0030*/  IMAD.MOV.U32 R2, RZ, RZ, 0x1 ;  /* 0x00000001ff027424 */ /* 0x000fe200078e00ff */
[----:B------:R-:W2:Y:S06]  /*0040*/  S2R R9, SR_TID.X ;  /* 0x0000000000097919 */ /* 0x000eac0000002100 */
[----:B------:R-:W2:Y:S08]  /*0050*/  S2UR UR4, SR_CTAID.X ;  /* 0x00000000000479c3 */ /* 0x000eb00000002500 */
[----:B------:R-:W2:Y:S01]  /*0060*/  LDC R0, c[0x0][0x360] ;  /* 0x0000d800ff007b82 */ /* 0x000ea20000000800 */
[----:B0-----:R-:W1:Y:S01]  /*0070*/  MUFU.RCP64H R3, UR6 ;  /* 0x0000000600037d08 */ /* 0x001e620008001800 */
[----:B------:R-:W0:Y:S01]  /*0080*/  LDCU UR5, c[0x0][0x370] ;  /* 0x00006e00ff0577ac */ /* 0x000e220008000800 */
        /* <DEDUP_REMOVED lines=8> */
[C---:B--2---:R-:W-:Y:S02]  /*0110*/  IMAD R4, R0.reuse, UR4, R9 ;  /* 0x0000000400047c24 */ /* 0x044fe4000f8e0209 */
[----:B0-----:R-:W-:-:S07]  /*0120*/  IMAD R5, R0, UR5, RZ ;  /* 0x0000000500057c24 */ /* 0x001fce000f8e02ff */
[----:B------:R-:W-:-:S05]  /*0130*/  FFMA R2, RZ, UR6, R11 ;  /* 0x00000006ff027c23 */ /* 0x000fca000800000b */
[----:B------:R-:W-:-:S13]  /*0140*/  FSETP.GT.AND P0, PT, |R2|, 1.469367938527859385e-39, PT ;  /* 0x001000000200780b */ /* 0x000fda0003f04200 */
[----:B------:R-:W-:Y:S05]  /*0150*/  @P0 BRA `(.L_x_33) ;  /* 0x0000000000240947 */ /* 0x000fea0003800000 */
[----:B------:R-:W0:Y:S01]  /*0160*/  LDCU.64 UR4, c[0x0][0x390] ;  /* 0x00007200ff0477ac */ /* 0x000e220008000a00 */
[----:B------:R-:W-:Y:S01]  /*0170*/  IMAD.MOV.U32 R12, RZ, RZ, RZ ;  /* 0x000000ffff0c7224 */ /* 0x000fe200078e00ff */
[----:B------:R-:W-:Y:S01]  /*0180*/  MOV R0, 0x1d0 ;  /* 0x000001d000007802 */ /* 0x000fe20000000f00 */
[----:B------:R-:W-:Y:S02]  /*0190*/  IMAD.MOV.U32 R13, RZ, RZ, 0x40000000 ;  /* 0x40000000ff0d7424 */ /* 0x000fe400078e00ff */
[----:B0-----:R-:W-:Y:S02]  /*01a0*/  IMAD.U32 R14, RZ, RZ, UR4 ;  /* 0x00000004ff0e7e24 */ /* 0x001fe4000f8e00ff */
[----:B------:R-:W-:-:S07]  /*01b0*/  IMAD.U32 R17, RZ, RZ, UR5 ;  /* 0x00000005ff117e24 */ /* 0x000fce000f8e00ff */
[----:B------:R-:W-:Y:S05]  /*01c0*/  CALL.REL.NOINC `($__internal_2_$__cuda_sm20_div_rn_f64_full) ;  /* 0x0000000800d07944 */ /* 0x000fea0003c00000 */
[----:B------:R-:W-:Y:S02]  /*01d0*/  IMAD.MOV.U32 R10, RZ, RZ, R12 ;  /* 0x000000ffff0a7224 */ /* 0x000fe400078e000c */
[----:B------:R-:W-:-:S07]  /*01e0*/  IMAD.MOV.U32 R11, RZ, RZ, R13 ;  /* 0x000000ffff0b7224 */ /* 0x000fce00078e000d */
.L_x_33:
[----:B------:R-:W0:Y:S01]  /*01f0*/  LDCU.64 UR4, c[0x0][0x388] ;  /* 0x00007100ff0477ac */ /* 0x000e220008000a00 */
[----:B------:R-:W-:Y:S01]  /*0200*/  IMAD.MOV.U32 R2, RZ, RZ, 0x1 ;  /* 0x00000001ff027424 */ /* 0x000fe200078e00ff */
[----:B------:R-:W-:Y:S01]  /*0210*/  BSSY.RECONVERGENT B0, `(.L_x_34) ;  /* 0x0000019000007945 */ /* 0x000fe20003800200 */
[----:B0-----:R-:W0:Y:S08]  /*0220*/  I2F.F64 R6, UR5 ;  /* 0x0000000500067d12 */ /* 0x001e300008201c00 */
[----:B------:R-:W1:Y:S08]  /*0230*/  I2F.F64 R22, UR4 ;  /* 0x0000000400167d12 */ /* 0x000e700008201c00 */
[----:B0-----:R-:W0:Y:S01]  /*0240*/  MUFU.RCP64H R3, R7 ;  /* 0x0000000700037308 */ /* 0x001e220000001800 */
[----:B-1----:R-:W-:-:S02]  /*0250*/  DMUL R14, R22, R10 ;  /* 0x0000000a160e7228 */ /* 0x002fc40000000000 */
[----:B0-----:R-:W-:-:S08]  /*0260*/  DFMA R8, -R6, R2, 1 ;  /* 0x3ff000000608742b */ /* 0x001fd00000000102 */
[----:B------:R-:W-:Y:S01]  /*0270*/  FSETP.GEU.AND P1, PT, |R15|, 6.5827683646048100446e-37, PT ;  /* 0x036000000f00780b */ /* 0x000fe20003f2e200 */
[----:B------:R-:W-:-:S08]  /*0280*/  DFMA R8, R8, R8, R8 ;  /* 0x000000080808722b */ /* 0x000fd00000000008 */
[----:B------:R-:W-:-:S08]  /*0290*/  DFMA R8, R2, R8, R2 ;  /* 0x000000080208722b */ /* 0x000fd00000000002 */
[----:B------:R-:W-:-:S08]  /*02a0*/  DFMA R2, -R6, R8, 1 ;  /* 0x3ff000000602742b */ /* 0x000fd00000000108 */
[----:B------:R-:W-:-:S08]  /*02b0*/  DFMA R2, R8, R2, R8 ;  /* 0x000000020802722b */ /* 0x000fd00000000008 */
[----:B------:R-:W-:-:S08]  /*02c0*/  DMUL R8, R14, R2 ;  /* 0x000000020e087228 */ /* 0x000fd00000000000 */
[----:B------:R-:W-:-:S08]  /*02d0*/  DFMA R12, -R6, R8, R14 ;  /* 0x00000008060c722b */ /* 0x000fd0000000010e */
[----:B------:R-:W-:-:S10]  /*02e0*/  DFMA R2, R2, R12, R8 ;  /* 0x0000000c0202722b */ /* 0x000fd40000000008 */
[----:B------:R-:W-:-:S05]  /*02f0*/  FFMA R0, RZ, R7, R3 ;  /* 0x00000007ff007223 */ /* 0x000fca0000000003 */
[----:B------:R-:W-:-:S13]  /*0300*/  FSETP.GT.AND P0, PT, |R0|, 1.469367938527859385e-39, PT ;  /* 0x001000000000780b */ /* 0x000fda0003f04200 */
[----:B------:R-:W-:Y:S05]  /*0310*/  @P0 BRA P1, `(.L_x_35) ;  /* 0x0000000000200947 */ /* 0x000fea0000800000 */
[----:B------:R-:W-:Y:S01]  /*0320*/  MOV R12, R14 ;  /* 0x0000000e000c7202 */ /* 0x000fe20000000f00 */
[----:B------:R-:W-:Y:S01]  /*0330*/  IMAD.MOV.U32 R13, RZ, RZ, R15 ;  /* 0x000000ffff0d7224 */ /* 0x000fe200078e000f */
[----:B------:R-:W-:Y:S01]  /*0340*/  MOV R0, 0x380 ;  /* 0x0000038000007802 */ /* 0x000fe20000000f00 */
[----:B------:R-:W-:Y:S02]  /*0350*/  IMAD.MOV.U32 R14, RZ, RZ, R6 ;  /* 0x000000ffff0e7224 */ /* 0x000fe400078e0006 */
[----:B------:R-:W-:-:S07]  /*0360*/  IMAD.MOV.U32 R17, RZ, RZ, R7 ;  /* 0x000000ffff117224 */ /* 0x000fce00078e0007 */
[----:B------:R-:W-:Y:S05]  /*0370*/  CALL.REL.NOINC `($__internal_2_$__cuda_sm20_div_rn_f64_full) ;  /* 0x0000000800647944 */ /* 0x000fea0003c00000 */
[----:B------:R-:W-:Y:S02]  /*0380*/  IMAD.MOV.U32 R2, RZ, RZ, R12 ;  /* 0x000000ffff027224 */ /* 0x000fe400078e000c */
[----:B------:R-:W-:-:S07]  /*0390*/  IMAD.MOV.U32 R3, RZ, RZ, R13 ;  /* 0x000000ffff037224 */ /* 0x000fce00078e000d */
.L_x_35:
[----:B------:R-:W-:Y:S05]  /*03a0*/  BSYNC.RECONVERGENT B0 ;  /* 0x0000000000007941 */ /* 0x000fea0003800200 */
.L_x_34:
[----:B------:R-:W0:Y:S01]  /*03b0*/  MUFU.RCP64H R7, R23 ;  /* 0x0000001700077308 */ /* 0x000e220000001800 */
[----:B------:R-:W-:Y:S01]  /*03c0*/  IMAD.MOV.U32 R6, RZ, RZ, 0x1 ;  /* 0x00000001ff067424 */ /* 0x000fe200078e00ff */
[----:B------:R-:W1:Y:S01]  /*03d0*/  LDCU.64 UR4, c[0x0][0x398] ;  /* 0x00007300ff0477ac */ /* 0x000e620008000a00 */
[----:B------:R-:W-:Y:S04]  /*03e0*/  BSSY.RECONVERGENT B0, `(.L_x_36) ;  /* 0x000001a000007945 */ /* 0x000fe80003800200 */
[----:B0-----:R-:W-:-:S08]  /*03f0*/  DFMA R8, -R22, R6, 1 ;  /* 0x3ff000001608742b */ /* 0x001fd00000000106 */
[----:B------:R-:W-:-:S08]  /*0400*/  DFMA R8, R8, R8, R8 ;  /* 0x000000080808722b */ /* 0x000fd00000000008 */
[----:B------:R-:W-:Y:S02]  /*0410*/  DFMA R12, R6, R8, R6 ;  /* 0x00000008060c722b */ /* 0x000fe40000000006 */
[C---:B-1----:R-:W-:Y:S02]  /*0420*/  DADD R8, -R2.reuse, UR4 ;  /* 0x0000000402087e29 */ /* 0x042fe40008000100 */
[----:B------:R-:W-:Y:S01]  /*0430*/  DADD R6, R2, UR4 ;  /* 0x0000000402067e29 */ /* 0x000fe20008000000 */
[----:B------:R-:W0:Y:S03]  /*0440*/  LDCU.64 UR4, c[0x0][0x3a0] ;  /* 0x00007400ff0477ac */ /* 0x000e260008000a00 */
[----:B------:R-:W-:-:S04]  /*0450*/  DFMA R2, -R22, R12, 1 ;  /* 0x3ff000001602742b */ /* 0x000fc8000000010c */
[----:B------:R-:W-:-:S04]  /*0460*/  DADD R6, -R8, R6 ;  /* 0x0000000008067229 */ /* 0x000fc80000000106 */
[----:B------:R-:W-:-:S06]  /*0470*/  DFMA R2, R12, R2, R12 ;  /* 0x000000020c02722b */ /* 0x000fcc000000000c */
[----:B------:R-:W-:Y:S01]  /*0480*/  FSETP.GEU.AND P1, PT, |R7|, 6.5827683646048100446e-37, PT ;  /* 0x036000000700780b */ /* 0x000fe20003f2e200 */
[----:B0-----:R-:W-:Y:S02]  /*0490*/  DADD R10, R10, UR4 ;  /* 0x000000040a0a7e29 */ /* 0x001fe40008000000 */
[----:B------:R-:W-:-:S08]  /*04a0*/  DMUL R12, R6, R2 ;  /* 0x00000002060c7228 */ /* 0x000fd00000000000 */
[----:B------:R-:W-:-:S08]  /*04b0*/  DFMA R14, -R22, R12, R6 ;  /* 0x0000000c160e722b */ /* 0x000fd00000000106 */
[----:B------:R-:W-:-:S10]  /*04c0*/  DFMA R2, R2, R14, R12 ;  /* 0x0000000e0202722b */ /* 0x000fd4000000000c */
[----:B------:R-:W-:-:S05]  /*04d0*/  FFMA R0, RZ, R23, R3 ;  /* 0x00000017ff007223 */ /* 0x000fca0000000003 */
[----:B------:R-:W-:-:S13]  /*04e0*/  FSETP.GT.AND P0, PT, |R0|, 1.469367938527859385e-39, PT ;  /* 0x001000000000780b */ /* 0x000fda0003f04200 */
[----:B------:R-:W-:Y:S05]  /*04f0*/  @P0 BRA P1, `(.L_x_37) ;  /* 0x0000000000200947 */ /* 0x000fea0000800000 */
[----:B------:R-:W-:Y:S01]  /*0500*/  IMAD.MOV.U32 R12, RZ, RZ, R6 ;  /* 0x000000ffff0c7224 */ /* 0x000fe200078e0006 */
[----:B------:R-:W-:Y:S01]  /*0510*/  MOV R13, R7 ;  /* 0x00000007000d7202 */ /* 0x000fe20000000f00 */
[----:B------:R-:W-:Y:S01]  /*0520*/  IMAD.MOV.U32 R14, RZ, RZ, R22 ;  /* 0x000000ffff0e7224 */ /* 0x000fe200078e0016 */
[----:B------:R-:W-:Y:S01]  /*0530*/  MOV R0, 0x560 ;  /* 0x0000056000007802 */ /* 0x000fe20000000f00 */
[----:B------:R-:W-:-:S07]  /*0540*/  IMAD.MOV.U32 R17, RZ, RZ, R23 ;  /* 0x000000ffff117224 */ /* 0x000fce00078e0017 */
[----:B------:R-:W-:Y:S05]  /*0550*/  CALL.REL.NOINC `($__internal_2_$__cuda_sm20_div_rn_f64_full) ;  /* 0x0000000400ec7944 */ /* 0x000fea0003c00000 */
[----:B------:R-:W-:Y:S02]  /*0560*/  IMAD.MOV.U32 R2, RZ, RZ, R12 ;  /* 0x000000ffff027224 */ /* 0x000fe400078e000c */
[----:B------:R-:W-:-:S07]  /*0570*/  IMAD.MOV.U32 R3, RZ, RZ, R13 ;  /* 0x000000ffff037224 */ /* 0x000fce00078e000d */
.L_x_37:
[----:B------:R-:W-:Y:S05]  /*0580*/  BSYNC.RECONVERGENT B0 ;  /* 0x0000000000007941 */ /* 0x000fea0003800200 */
.L_x_36:
[----:B------:R-:W0:Y:S02]  /*0590*/  LDCU.64 UR4, c[0x0][0x388] ;  /* 0x00007100ff0477ac */ /* 0x000e240008000a00 */
[----:B0-----:R-:W-:-:S06]  /*05a0*/  UIMAD UR4, UR4, UR5, URZ ;  /* 0x00000005040472a4 */ /* 0x001fcc000f8e02ff */
[----:B------:R-:W-:-:S13]  /*05b0*/  ISETP.GE.AND P0, PT, R4, UR4, PT ;  /* 0x0000000404007c0c */ /* 0x000fda000bf06270 */
[----:B------:R-:W-:Y:S05]  /*05c0*/  @P0 EXIT ;  /* 0x000000000000094d */ /* 0x000fea0003800000 */
[----:B------:R-:W0:Y:S01]  /*05d0*/  LDCU UR5, c[0x0][0x3a8] ;  /* 0x00007500ff0577ac */ /* 0x000e220008000800 */
[----:B------:R-:W1:Y:S01]  /*05e0*/  LDCU.64 UR6, c[0x0][0x358] ;  /* 0x00006b00ff0677ac */ /* 0x000e620008000a00 */
[----:B0-----:R-:W-:-:S09]  /*05f0*/  UISETP.NE.AND UP0, UPT, UR5, URZ, UPT ;  /* 0x000000ff0500728c */ /* 0x001fd2000bf05270 */
[----:B-1----:R-:W-:Y:S05]  /*0600*/  BRA.U !UP0, `(.L_x_38) ;  /* 0x0000000508a07547 */ /* 0x002fea000b800000 */
[----:B------:R-:W0:Y:S01]  /*0610*/  I2F.F64.U32 R22, UR5 ;  /* 0x0000000500167d12 */ /* 0x000e220008201800 */
[----:B------:R-:W1:Y:S02]  /*0620*/  LDCU UR8, c[0x0][0x3a8] ;  /* 0x00007500ff0877ac */ /* 0x000e640008000800 */
.L_x_47:
[----:B------:R-:W2:Y:S01]  /*0630*/  LDC R15, c[0x0][0x388] ;  /* 0x0000e200ff0f7b82 */ /* 0x000ea20000000800 */
[----:B------:R-:W-:Y:S01]  /*0640*/  IABS R14, R4 ;  /* 0x00000004000e7213 */ /* 0x000fe20000000000 */
[----:B------:R-:W-:Y:S01]  /*0650*/  BSSY.RECONVERGENT B0, `(.L_x_39) ;  /* 0x0000023000007945 */ /* 0x000fe20003800200 */
[----:B------:R-:W-:Y:S01]  /*0660*/  IMAD.MOV.U32 R16, RZ, RZ, R4 ;  /* 0x000000ffff107224 */ /* 0x000fe200078e0004 */
[----:B--2---:R-:W-:-:S04]  /*0670*/  IABS R0, R15 ;  /* 0x0000000f00007213 */ /* 0x004fc80000000000 */
[----:B------:R-:W2:Y:S08]  /*0680*/  I2F.RP R12, R0 ;  /* 0x00000000000c7306 */ /* 0x000eb00000209400 */
[----:B--2---:R-:W2:Y:S02]  /*0690*/  MUFU.RCP R12, R12 ;  /* 0x0000000c000c7308 */ /* 0x004ea40000001000 */
[----:B--2---:R-:W-:-:S06]  /*06a0*/  VIADD R6, R12, 0xffffffe ;  /* 0x0ffffffe0c067836 */ /* 0x004fcc0000000000 */
[----:B------:R2:W3:Y:S02]  /*06b0*/  F2I.FTZ.U32.TRUNC.NTZ R7, R6 ;  /* 0x0000000600077305 */ /* 0x0004e4000021f000 */
[----:B--2---:R-:W-:Y:S02]  /*06c0*/  IMAD.MOV.U32 R6, RZ, RZ, RZ ;  /* 0x000000ffff067224 */ /* 0x004fe400078e00ff */
[----:B---3--:R-:W-:-:S04]  /*06d0*/  IMAD.MOV R13, RZ, RZ, -R7 ;  /* 0x000000ffff0d7224 */ /* 0x008fc800078e0a07 */
[----:B------:R-:W-:-:S04]  /*06e0*/  IMAD R13, R13, R0, RZ ;  /* 0x000000000d0d7224 */ /* 0x000fc800078e02ff */
[----:B------:R-:W-:Y:S01]  /*06f0*/  IMAD.HI.U32 R7, R7, R13, R6 ;  /* 0x0000000d07077227 */ /* 0x000fe200078e0006 */
[----:B------:R-:W-:Y:S02]  /*0700*/  MOV R13, R14 ;  /* 0x0000000e000d7202 */ /* 0x000fe40000000f00 */
[----:B------:R-:W-:-:S03]  /*0710*/  LOP3.LUT R6, R4, R15, RZ, 0x3c, !PT ;  /* 0x0000000f04067212 */ /* 0x000fc600078e3cff */
[----:B------:R-:W-:Y:S01]  /*0720*/  IMAD.HI.U32 R7, R7, R13, RZ ;  /* 0x0000000d07077227 */ /* 0x000fe200078e00ff */
[----:B------:R-:W-:-:S03]  /*0730*/  ISETP.GE.AND P2, PT, R6, RZ, PT ;  /* 0x000000ff0600720c */ /* 0x000fc60003f46270 */
[----:B------:R-:W-:-:S04]  /*0740*/  IMAD.MOV R12, RZ, RZ, -R7 ;  /* 0x000000ffff0c7224 */ /* 0x000fc800078e0a07 */
[----:B------:R-:W-:Y:S01]  /*0750*/  IMAD R13, R0, R12, R13 ;  /* 0x0000000c000d7224 */ /* 0x000fe200078e020d */
[----:B------:R-:W-:-:S04]  /*0760*/  LOP3.LUT R12, RZ, R15, RZ, 0x33, !PT ;  /* 0x0000000fff0c7212 */ /* 0x000fc800078e33ff */
[----:B------:R-:W-:-:S13]  /*0770*/  ISETP.GT.U32.AND P1, PT, R0, R13, PT ;  /* 0x0000000d0000720c */ /* 0x000fda0003f24070 */
[----:B------:R-:W-:Y:S02]  /*0780*/  @!P1 IMAD.IADD R13, R13, 0x1, -R0 ;  /* 0x000000010d0d9824 */ /* 0x000fe400078e0a00 */
[----:B------:R-:W-:-:S03]  /*0790*/  @!P1 VIADD R7, R7, 0x1 ;  /* 0x0000000107079836 */ /* 0x000fc60000000000 */
[----:B------:R-:W-:-:S13]  /*07a0*/  ISETP.GE.U32.AND P0, PT, R13, R0, PT ;  /* 0x000000000d00720c */ /* 0x000fda0003f06070 */
[----:B------:R-:W-:Y:S01]  /*07b0*/  @P0 VIADD R7, R7, 0x1 ;  /* 0x0000000107070836 */ /* 0x000fe20000000000 */
[----:B------:R-:W-:-:S03]  /*07c0*/  ISETP.NE.AND P0, PT, R15, RZ, PT ;  /* 0x000000ff0f00720c */ /* 0x000fc60003f05270 */
[----:B------:R-:W-:-:S05]  /*07d0*/  @!P2 IMAD.MOV R7, RZ, RZ, -R7 ;  /* 0x000000ffff07a224 */ /* 0x000fca00078e0a07 */
[----:B------:R-:W-:-:S04]  /*07e0*/  SEL R14, R12, R7, !P0 ;  /* 0x000000070c0e7207 */ /* 0x000fc80004000000 */
[----:B------:R-:W-:Y:S01]  /*07f0*/  ISETP.GE.AND P1, PT, R14, 0x1, PT ;  /* 0x000000010e00780c */ /* 0x000fe20003f26270 */
[----:B------:R2:W3:-:S12]  /*0800*/  I2F.F64 R6, R14 ;  /* 0x0000000e00067312 */ /* 0x0004d80000201c00 */
[----:B--2---:R-:W-:Y:S05]  /*0810*/  @!P1 BRA `(.L_x_40) ;  /* 0x0000000000189947 */ /* 0x004fea0003800000 */
[----:B------:R-:W-:Y:S02]  /*0820*/  ISETP.GE.AND P2, PT, R4, RZ, PT ;  /* 0x000000ff0400720c */ /* 0x000fe40003f46270 */
[----:B------:R-:W-:Y:S01]  /*0830*/  ISETP.GT.U32.AND P1, PT, R0, R13, PT ;  /* 0x0000000d0000720c */ /* 0x000fe20003f24070 */
[----:B------:R-:W-:-:S05]  /*0840*/  IMAD.IADD R0, R13, 0x1, -R0 ;  /* 0x000000010d007824 */ /* 0x000fca00078e0a00 */
[----:B------:R-:W-:-:S05]  /*0850*/  SEL R13, R0, R13, !P1 ;  /* 0x0000000d000d7207 */ /* 0x000fca0004800000 */
[----:B------:R-:W-:-:S04]  /*0860*/  @!P2 IADD3 R13, PT, PT, -R13, RZ, RZ ;  /* 0x000000ff0d0da210 */ /* 0x000fc80007ffe1ff */
[----:B------:R-:W-:-:S07]  /*0870*/  SEL R16, R12, R13, !P0 ;  /* 0x0000000d0c107207 */ /* 0x000fce0004000000 */
.L_x_40:
[----:B-1----:R-:W-:Y:S05]  /*0880*/  BSYNC.RECONVERGENT B0 ;  /* 0x0000000000007941 */ /* 0x002fea0003800200 */
.L_x_39:
[----:B------:R-:W1:Y:S01]  /*0890*/  I2F.F64 R12, R16 ;  /* 0x00000010000c7312 */ /* 0x000e620000201c00 */
[----:B---3--:R-:W-:Y:S01]  /*08a0*/  DFMA R6, R6, -R2, R10 ;  /* 0x800000020606722b */ /* 0x008fe2000000000a */
[----:B------:R-:W-:Y:S01]  /*08b0*/  BSSY.RECONVERGENT B0, `(.L_x_41) ;  /* 0x0000036000007945 */ /* 0x000fe20003800200 */
[----:B------:R-:W-:-:S08]  /*08c0*/  IMAD.MOV.U32 R0, RZ, RZ, RZ ;  /* 0x000000ffff007224 */ /* 0x000fd000078e00ff */
[----:B------:R-:W-:Y:S02]  /*08d0*/  IMAD.MOV.U32 R18, RZ, RZ, R6 ;  /* 0x000000ffff127224 */ /* 0x000fe400078e0006 */
[----:B------:R-:W-:Y:S01]  /*08e0*/  IMAD.MOV.U32 R19, RZ, RZ, R7 ;  /* 0x000000ffff137224 */ /* 0x000fe200078e0007 */
[----:B-1----:R-:W-:-:S10]  /*08f0*/  DFMA R12, R12, R2, R8 ;  /* 0x000000020c0c722b */ /* 0x002fd40000000008 */
[----:B------:R-:W-:Y:S02]  /*0900*/  IMAD.MOV.U32 R14, RZ, RZ, R12 ;  /* 0x000000ffff0e7224 */ /* 0x000fe400078e000c */
[----:B------:R-:W-:-:S07]  /*0910*/  IMAD.MOV.U32 R15, RZ, RZ, R13 ;  /* 0x000000ffff0f7224 */ /* 0x000fce00078e000d */
.L_x_43:
[-C--:B------:R-:W-:Y:S02]  /*0920*/  DMUL R16, R18, R18.reuse ;  /* 0x0000001212107228 */ /* 0x080fe40000000000 */
[----:B------:R-:W-:-:S06]  /*0930*/  DMUL R24, R14, R18 ;  /* 0x000000120e187228 */ /* 0x000fcc0000000000 */
[C---:B------:R-:W-:Y:S02]  /*0940*/  DFMA R20, R14.reuse, R14, R16 ;  /* 0x0000000e0e14722b */ /* 0x040fe40000000010 */
[C---:B------:R-:W-:Y:S02]  /*0950*/  DFMA R18, R14.reuse, R18, R24 ;  /* 0x000000120e12722b */ /* 0x040fe40000000018 */
[----:B------:R-:W-:-:S04]  /*0960*/  DFMA R14, R14, R14, R12 ;  /* 0x0000000e0e0e722b */ /* 0x000fc8000000000c */
[----:B------:R-:W-:-:S04]  /*0970*/  DSETP.GT.AND P0, PT, R20, 4, PT ;  /* 0x401000001400742a */ /* 0x000fc80003f04000 */
[----:B------:R-:W-:-:S10]  /*0980*/  DADD R14, -R16, R14 ;  /* 0x00000000100e7229 */ /* 0x000fd4000000010e */
[----:B------:R-:W-:Y:S05]  /*0990*/  @P0 BRA `(.L_x_42) ;  /* 0x0000000000180947 */ /* 0x000fea0003800000 */
[----:B------:R-:W-:Y:S01]  /*09a0*/  VIADD R0, R0, 0x1 ;  /* 0x0000000100007836 */ /* 0x000fe20000000000 */
[----:B------:R-:W-:-:S04]  /*09b0*/  DADD R18, R6, R18 ;  /* 0x0000000006127229 */ /* 0x000fc80000000012 */
[----:B------:R-:W-:-:S13]  /*09c0*/  ISETP.NE.AND P0, PT, R0, UR8, PT ;  /* 0x0000000800007c0c */ /* 0x000fda000bf05270 */
[----:B------:R-:W-:Y:S05]  /*09d0*/  @P0 BRA `(.L_x_43) ;  /* 0xfffffffc00d00947 */ /* 0x000fea000383ffff */
[----:B------:R-:W-:Y:S01]  /*09e0*/  IMAD.MOV.U32 R13, RZ, RZ, 0xff ;  /* 0x000000ffff0d7424 */ /* 0x000fe200078e00ff */
[----:B------:R-:W-:Y:S06]  /*09f0*/  BRA `(.L_x_44) ;  /* 0x0000000000847947 */ /* 0x000fec0003800000 */
.L_x_42:
[----:B0-----:R-:W0:Y:S01]  /*0a00*/  MUFU.RCP64H R7, R23 ;  /* 0x0000001700077308 */ /* 0x001e220000001800 */
[----:B------:R-:W-:Y:S01]  /*0a10*/  MOV R6, 0x1 ;  /* 0x0000000100067802 */ /* 0x000fe20000000f00 */
        /* <DEDUP_REMOVED lines=17> */
[----:B------:R-:W-:-:S07]  /*0b30*/  IMAD.MOV.U32 R17, RZ, RZ, R23 ;  /* 0x000000ffff117224 */ /* 0x000fce00078e0017 */
[----:B------:R-:W-:Y:S05]  /*0b40*/  CALL.REL.NOINC `($__internal_2_$__cuda_sm20_div_rn_f64_full) ;  /* 0x0000000000707944 */ /* 0x000fea0003c00000 */
[----:B------:R-:W-:Y:S02]  /*0b50*/  IMAD.MOV.U32 R6, RZ, RZ, R12 ;  /* 0x000000ffff067224 */ /* 0x000fe400078e000c */
[----:B------:R-:W-:-:S07]  /*0b60*/  IMAD.MOV.U32 R7, RZ, RZ, R13 ;  /* 0x000000ffff077224 */ /* 0x000fce00078e000d */
.L_x_46:
[----:B------:R-:W-:Y:S05]  /*0b70*/  BSYNC.RECONVERGENT B1 ;  /* 0x0000000000017941 */ /* 0x000fea0003800200 */
.L_x_45:
[----:B------:R-:W-:-:S06]  /*0b80*/  DSETP.GT.AND P0, PT, R6, 255, PT ;  /* 0x406fe0000600742a */ /* 0x000fcc0003f04000 */
[----:B------:R-:W-:Y:S02]  /*0b90*/  FSEL R6, R6, RZ, !P0 ;  /* 0x000000ff06067208 */ /* 0x000fe40004000000 */
[----:B------:R-:W-:-:S04]  /*0ba0*/  FSEL R7, R7, 3.748046875, !P0 ;  /* 0x406fe00007077808 */ /* 0x000fc80004000000 */
[----:B------:R-:W0:Y:S02]  /*0bb0*/  F2I.F64.TRUNC R6, R6 ;  /* 0x0000000600067311 */ /* 0x000e24000030d100 */
[C---:B0-----:R-:W-:Y:S02]  /*0bc0*/  IMAD.SHL.U32 R0, R6.reuse, 0x1000000, RZ ;  /* 0x0100000006007824 */ /* 0x041fe400078e00ff */
[C---:B------:R-:W-:Y:S02]  /*0bd0*/  IMAD.U32 R13, R6.reuse, 0x10000, RZ ;  /* 0x00010000060d7824 */ /* 0x040fe400078e00ff */
[----:B------:R-:W-:-:S05]  /*0be0*/  IMAD.SHL.U32 R12, R6, 0x100, RZ ;  /* 0x00000100060c7824 */ /* 0x000fca00078e00ff */
[----:B------:R-:W-:-:S04]  /*0bf0*/  LOP3.LUT R0, R12, R13, R0, 0xfe, !PT ;  /* 0x0000000d0c007212 */ /* 0x000fc800078efe00 */
[----:B------:R-:W-:-:S07]  /*0c00*/  LOP3.LUT R13, R0, 0xff, RZ, 0xfc, !PT ;  /* 0x000000ff000d7812 */ /* 0x000fce00078efcff */
.L_x_44:
[----:B------:R-:W-:Y:S05]  /*0c10*/  BSYNC.RECONVERGENT B0 ;  /* 0x0000000000007941 */ /* 0x000fea0003800200 */
.L_x_41:
[----:B------:R-:W1:Y:S02]  /*0c20*/  LDC.64 R6, c[0x0][0x3b0] ;  /* 0x0000ec00ff067b82 */ /* 0x000e640000000a00 */
[----:B-1----:R-:W-:Y:S01]  /*0c30*/  IMAD.WIDE R6, R4, 0x4, R6 ;  /* 0x0000000404067825 */ /* 0x002fe200078e0206 */
[----:B------:R-:W-:-:S04]  /*0c40*/  IADD3 R4, PT, PT, R5, R4, RZ ;  /* 0x0000000405047210 */ /* 0x000fc80007ffe0ff */
[----:B------:R2:W-:Y:S01]  /*0c50*/  STG.E desc[UR6][R6.64], R13 ;  /* 0x0000000d06007986 */ /* 0x0005e2000c101906 */
[----:B------:R-:W-:-:S13]  /*0c60*/  ISETP.GE.AND P0, PT, R4, UR4, PT ;  /* 0x0000000404007c0c */ /* 0x000fda000bf06270 */
[----:B--2---:R-:W-:Y:S05]  /*0c70*/  @!P0 BRA `(.L_x_47) ;  /* 0xfffffff8006c8947 */ /* 0x004fea000383ffff */
[----:B------:R-:W-:Y:S05]  /*0c80*/  EXIT ;  /* 0x000000000000794d */ /* 0x000fea0003800000 */
.L_x_38:
[----:B------:R-:W0:Y:S01]  /*0c90*/  LDC.64 R6, c[0x0][0x3b0] ;  /* 0x0000ec00ff067b82 */ /* 0x000e220000000a00 */
[----:B------:R-:W-:-:S07]  /*0ca0*/  IMAD.MOV.U32 R9, RZ, RZ, 0xff ;  /* 0x000000ffff097424 */ /* 0x000fce00078e00ff */
.L_x_48:
[----:B0-----:R-:W-:-:S04]  /*0cb0*/  IMAD.WIDE R2, R4, 0x4, R6 ;  /* 0x0000000404027825 */ /* 0x001fc800078e0206 */
[----:B------:R-:W-:Y:S01]  /*0cc0*/  IMAD.IADD R4, R5, 0x1, R4 ;  /* 0x0000000105047824 */ /* 0x000fe200078e0204 */
[----:B------:R1:W-:Y:S04]  /*0cd0*/  STG.E desc[UR6][R2.64], R9 ;  /* 0x0000000902007986 */ /* 0x0003e8000c101906 */
[----:B------:R-:W-:-:S13]  /*0ce0*/  ISETP.GE.AND P0, PT, R4, UR4, PT ;  /* 0x0000000404007c0c */ /* 0x000fda000bf06270 */
[----:B-1----:R-:W-:Y:S05]  /*0cf0*/  @!P0 BRA `(.L_x_48) ;  /* 0xfffffffc00ec8947 */ /* 0x002fea000383ffff */
[----:B------:R-:W-:Y:S05]  /*0d00*/  EXIT ;  /* 0x000000000000794d */ /* 0x000fea0003800000 */
        .weak           $__internal_2_$__cuda_sm20_div_rn_f64_full
        .type           $__internal_2_$__cuda_sm20_div_rn_f64_full,@function
        .size           $__internal_2_$__cuda_sm20_div_rn_f64_full,(.L_x_57 - $__internal_2_$__cuda_sm20_div_rn_f64_full)
$__internal_2_$__cuda_sm20_div_rn_f64_full:
[----:B------:R-:W-:Y:S01]  /*0d10*/  FSETP.GEU.AND P2, PT, |R13|, 1.469367938527859385e-39, PT ;  /* 0x001000000d00780b */ /* 0x000fe20003f4e200 */
[----:B------:R-:W-:Y:S01]  /*0d20*/  IMAD.MOV.U32 R16, RZ, RZ, R14 ;  /* 0x000000ffff107224 */ /* 0x000fe200078e000e */
[C---:B------:R-:W-:Y:S01]  /*0d30*/  FSETP.GEU.AND P0, PT, |R17|.reuse, 1.469367938527859385e-39, PT ;  /* 0x001000001100780b */ /* 0x040fe20003f0e200 */
[----:B------:R-:W-:Y:S01]  /*0d40*/  IMAD.MOV.U32 R18, RZ, RZ, R12 ;  /* 0x000000ffff127224 */ /* 0x000fe200078e000c */
[----:B------:R-:W-:Y:S01]  /*0d50*/  LOP3.LUT R15, R17, 0x800fffff, RZ, 0xc0, !PT ;  /* 0x800fffff110f7812 */ /* 0x000fe200078ec0ff */
[----:B------:R-:W-:Y:S01]  /*0d60*/  IMAD.MOV.U32 R26, RZ, RZ, 0x1 ;  /* 0x00000001ff1a7424 */ /* 0x000fe200078e00ff */
[----:B------:R-:W-:Y:S01]  /*0d70*/  LOP3.LUT R6, R13, 0x7ff00000, RZ, 0xc0, !PT ;  /* 0x7ff000000d067812 */ /* 0x000fe200078ec0ff */
[----:B------:R-:W-:Y:S01]  /*0d80*/  BSSY.RECONVERGENT B2, `(.L_x_49) ;  /* 0x0000050000027945 */ /* 0x000fe20003800200 */
[----:B------:R-:W-:Y:S02]  /*0d90*/  LOP3.LUT R15, R15, 0x3ff00000, RZ, 0xfc, !PT ;  /* 0x3ff000000f0f7812 */ /* 0x000fe400078efcff */
[----:B------:R-:W-:-:S02]  /*0da0*/  LOP3.LUT R25, R17, 0x7ff00000, RZ, 0xc0, !PT ;  /* 0x7ff0000011197812 */ /* 0x000fc400078ec0ff */
[----:B------:R-:W-:Y:S02]  /*0db0*/  MOV R24, R6 ;  /* 0x0000000600187202 */ /* 0x000fe40000000f00 */
[----:B------:R-:W-:Y:S01]  /*0dc0*/  @!P2 LOP3.LUT R7, R17, 0x7ff00000, RZ, 0xc0, !PT ;  /* 0x7ff000001107a812 */ /* 0x000fe200078ec0ff */
[----:B------:R-:W-:Y:S01]  /*0dd0*/  @!P0 DMUL R14, R16, 8.98846567431157953865e+307 ;  /* 0x7fe00000100e8828 */ /* 0x000fe20000000000 */
[C---:B------:R-:W-:Y:S02]  /*0de0*/  ISETP.GE.U32.AND P1, PT, R6.reuse, R25, PT ;  /* 0x000000190600720c */ /* 0x040fe40003f26070 */
[----:B------:R-:W-:Y:S01]  /*0df0*/  @!P2 ISETP.GE.U32.AND P3, PT, R6, R7, PT ;  /* 0x000000070600a20c */ /* 0x000fe20003f66070 */
[----:B------:R-:W-:Y:S02]  /*0e00*/  IMAD.MOV.U32 R7, RZ, RZ, 0x1ca00000 ;  /* 0x1ca00000ff077424 */ /* 0x000fe400078e00ff */
[----:B------:R-:W0:Y:S03]  /*0e10*/  MUFU.RCP64H R27, R15 ;  /* 0x0000000f001b7308 */ /* 0x000e260000001800 */
[----:B------:R-:W-:-:S02]  /*0e20*/  @!P2 SEL R21, R7, 0x63400000, !P3 ;  /* 0x634000000715a807 */ /* 0x000fc40005800000 */
[----:B------:R-:W-:Y:S02]  /*0e30*/  SEL R19, R7, 0x63400000, !P1 ;  /* 0x6340000007137807 */ /* 0x000fe40004800000 */
[--C-:B------:R-:W-:Y:S02]  /*0e40*/  @!P2 LOP3.LUT R20, R21, 0x80000000, R13.reuse, 0xf8, !PT ;  /* 0x800000001514a812 */ /* 0x100fe400078ef80d */
[----:B------:R-:W-:Y:S02]  /*0e50*/  LOP3.LUT R19, R19, 0x800fffff, R13, 0xf8, !PT ;  /* 0x800fffff13137812 */ /* 0x000fe400078ef80d */
[----:B------:R-:W-:Y:S01]  /*0e60*/  @!P2 LOP3.LUT R21, R20, 0x100000, RZ, 0xfc, !PT ;  /* 0x001000001415a812 */ /* 0x000fe200078efcff */
[----:B------:R-:W-:Y:S01]  /*0e70*/  @!P2 IMAD.MOV.U32 R20, RZ, RZ, RZ ;  /* 0x000000ffff14a224 */ /* 0x000fe200078e00ff */
[----:B------:R-:W-:-:S05]  /*0e80*/  @!P0 LOP3.LUT R25, R15, 0x7ff00000, RZ, 0xc0, !PT ;  /* 0x7ff000000f198812 */ /* 0x000fca00078ec0ff */
[----:B------:R-:W-:Y:S02]  /*0e90*/  @!P2 DFMA R18, R18, 2, -R20 ;  /* 0x400000001212a82b */ /* 0x000fe40000000814 */
[----:B0-----:R-:W-:-:S08]  /*0ea0*/  DFMA R20, R26, -R14, 1 ;  /* 0x3ff000001a14742b */ /* 0x001fd0000000080e */
[----:B------:R-:W-:Y:S01]  /*0eb0*/  DFMA R20, R20, R20, R20 ;  /* 0x000000141414722b */ /* 0x000fe20000000014 */
[----:B------:R-:W-:-:S07]  /*0ec0*/  @!P2 LOP3.LUT R24, R19, 0x7ff00000, RZ, 0xc0, !PT ;  /* 0x7ff000001318a812 */ /* 0x000fce00078ec0ff */
[----:B------:R-:W-:-:S08]  /*0ed0*/  DFMA R20, R26, R20, R26 ;  /* 0x000000141a14722b */ /* 0x000fd0000000001a */
[----:B------:R-:W-:-:S08]  /*0ee0*/  DFMA R28, R20, -R14, 1 ;  /* 0x3ff00000141c742b */ /* 0x000fd0000000080e */
[----:B------:R-:W-:-:S08]  /*0ef0*/  DFMA R28, R20, R28, R20 ;  /* 0x0000001c141c722b */ /* 0x000fd00000000014 */
[----:B------:R-:W-:-:S08]  /*0f00*/  DMUL R26, R28, R18 ;  /* 0x000000121c1a7228 */ /* 0x000fd00000000000 */
[----:B------:R-:W-:-:S08]  /*0f10*/  DFMA R20, R26, -R14, R18 ;  /* 0x8000000e1a14722b */ /* 0x000fd00000000012 */
[----:B------:R-:W-:Y:S01]  /*0f20*/  DFMA R20, R28, R20, R26 ;  /* 0x000000141c14722b */ /* 0x000fe2000000001a */
[----:B------:R-:W-:-:S05]  /*0f30*/  VIADD R26, R24, 0xffffffff ;  /* 0xffffffff181a7836 */ /* 0x000fca0000000000 */
[----:B------:R-:W-:Y:S01]  /*0f40*/  ISETP.GT.U32.AND P0, PT, R26, 0x7feffffe, PT ;  /* 0x7feffffe1a00780c */ /* 0x000fe20003f04070 */
[----:B------:R-:W-:-:S05]  /*0f50*/  VIADD R26, R25, 0xffffffff ;  /* 0xffffffff191a7836 */ /* 0x000fca0000000000 */
[----:B------:R-:W-:-:S13]  /*0f60*/  ISETP.GT.U32.OR P0, PT, R26, 0x7feffffe, P0 ;  /* 0x7feffffe1a00780c */ /* 0x000fda0000704470 */
[----:B------:R-:W-:Y:S05]  /*0f70*/  @P0 BRA `(.L_x_50) ;  /* 0x00000000006c0947 */ /* 0x000fea0003800000 */
[----:B------:R-:W-:-:S04]  /*0f80*/  LOP3.LUT R13, R17, 0x7ff00000, RZ, 0xc0, !PT ;  /* 0x7ff00000110d7812 */ /* 0x000fc800078ec0ff */
[CC--:B------:R-:W-:Y:S02]  /*0f90*/  VIADDMNMX R12, R6.reuse, -R13.reuse, 0xb9600000, !PT ;  /* 0xb9600000060c7446 */ /* 0x0c0fe4000780090d */
[----:B------:R-:W-:Y:S02]  /*0fa0*/  ISETP.GE.U32.AND P0, PT, R6, R13, PT ;  /* 0x0000000d0600720c */ /* 0x000fe40003f06070 */
[----:B------:R-:W-:Y:S02]  /*0fb0*/  VIMNMX R12, PT, PT, R12, 0x46a00000, PT ;  /* 0x46a000000c0c7848 */ /* 0x000fe40003fe0100 */
[----:B------:R-:W-:-:S05]  /*0fc0*/  SEL R7, R7, 0x63400000, !P0 ;  /* 0x6340000007077807 */ /* 0x000fca0004000000 */
[----:B------:R-:W-:Y:S02]  /*0fd0*/  IMAD.IADD R24, R12, 0x1, -R7 ;  /* 0x000000010c187824 */ /* 0x000fe400078e0a07 */
[----:B------:R-:W-:Y:S02]  /*0fe0*/  IMAD.MOV.U32 R12, RZ, RZ, RZ ;  /* 0x000000ffff0c7224 */ /* 0x000fe400078e00ff */
[----:B------:R-:W-:-:S06]  /*0ff0*/  VIADD R13, R24, 0x7fe00000 ;  /* 0x7fe00000180d7836 */ /* 0x000fcc0000000000 */
        /* <DEDUP_REMOVED lines=9> */
[----:B------:R-:W-:Y:S01]  /*1090*/  IADD3 R15, PT, PT, -R24, RZ, RZ ;  /* 0x000000ff180f7210 */ /* 0x000fe20007ffe1ff */
[----:B------:R-:W-:Y:S01]  /*10a0*/  IMAD.MOV.U32 R14, RZ, RZ, RZ ;  /* 0x000000ffff0e7224 */ /* 0x000fe200078e00ff */
[----:B------:R-:W-:-:S05]  /*10b0*/  DMUL.RP R12, R20, R12 ;  /* 0x0000000c140c7228 */ /* 0x000fca0000008000 */
[----:B------:R-:W-:-:S05]  /*10c0*/  DFMA R14, R6, -R14, R20 ;  /* 0x8000000e060e722b */ /* 0x000fca0000000014 */
[----:B------:R-:W-:Y:S02]  /*10d0*/  LOP3.LUT R17, R13, R17, RZ, 0x3c, !PT ;  /* 0x000000110d117212 */ /* 0x000fe400078e3cff */
[----:B------:R-:W-:-:S04]  /*10e0*/  IADD3 R14, PT, PT, -R24, -0x43300000, RZ ;  /* 0xbcd00000180e7810 */ /* 0x000fc80007ffe1ff */
[----:B------:R-:W-:-:S04]  /*10f0*/  FSETP.NEU.AND P0, PT, |R15|, R14, PT ;  /* 0x0000000e0f00720b */ /* 0x000fc80003f0d200 */
[----:B------:R-:W-:Y:S02]  /*1100*/  FSEL R6, R12, R6, !P0 ;  /* 0x000000060c067208 */ /* 0x000fe40004000000 */
[----:B------:R-:W-:Y:S01]  /*1110*/  FSEL R7, R17, R7, !P0 ;  /* 0x0000000711077208 */ /* 0x000fe20004000000 */
[----:B------:R-:W-:Y:S06]  /*1120*/  BRA `(.L_x_51) ;  /* 0x0000000000547947 */ /* 0x000fec0003800000 */
.L_x_50:
        /* <DEDUP_REMOVED lines=16> */
.L_x_53:
[----:B------:R-:W-:Y:S02]  /*1230*/  LOP3.LUT R7, R17, 0x80000, RZ, 0xfc, !PT ;  /* 0x0008000011077812 */ /* 0x000fe400078efcff */
[----:B------:R-:W-:Y:S01]  /*1240*/  MOV R6, R16 ;  /* 0x0000001000067202 */ /* 0x000fe20000000f00 */
[----:B------:R-:W-:Y:S06]  /*1250*/  BRA `(.L_x_51) ;  /* 0x0000000000087947 */ /* 0x000fec0003800000 */
.L_x_52:
[----:B------:R-:W-:Y:S01]  /*1260*/  LOP3.LUT R7, R13, 0x80000, RZ, 0xfc, !PT ;  /* 0x000800000d077812 */ /* 0x000fe200078efcff */
[----:B------:R-:W-:-:S07]  /*1270*/  IMAD.MOV.U32 R6, RZ, RZ, R12 ;  /* 0x000000ffff067224 */ /* 0x000fce00078e000c */
.L_x_51:
[----:B------:R-:W-:Y:S05]  /*1280*/  BSYNC.RECONVERGENT B2 ;  /* 0x0000000000027941 */ /* 0x000fea0003800200 */
.L_x_49:
[----:B------:R-:W-:Y:S02]  /*1290*/  IMAD.MOV.U32 R12, RZ, RZ, R6 ;  /* 0x000000ffff0c7224 */ /* 0x000fe400078e0006 */
[----:B------:R-:W-:Y:S02]  /*12a0*/  IMAD.MOV.U32 R13, RZ, RZ, R7 ;  /* 0x000000ffff0d7224 */ /* 0x000fe400078e0007 */
[----:B------:R-:W-:Y:S02]  /*12b0*/  IMAD.MOV.U32 R6, RZ, RZ, R0 ;  /* 0x000000ffff067224 */ /* 0x000fe400078e0000 */
[----:B------:R-:W-:-:S04]  /*12c0*/  IMAD.MOV.U32 R7, RZ, RZ, 0x0 ;  /* 0x00000000ff077424 */ /* 0x000fc800078e00ff */
[----:B------:R-:W-:Y:S05]  /*12d0*/  RET.REL.NODEC R6 `(_Z14mandelbrotCalc14RenderSettings) ;  /* 0xffffffec06487950 */ /* 0x000fea0003c3ffff */
.L_x_54:
        /* <DEDUP_REMOVED lines=10> */
.L_x_57:


//--------------------- .nv.shared.reserved.0     --------------------------
	.section	.nv.shared.reserved.0,"aw",@nobits
	.weak		__nv_reservedSMEM_offset_0_alias
	.size		__nv_reservedSMEM_offset_0_alias, 0, 64
	.other		__nv_reservedSMEM_offset_0_alias,@"STO_CUDA_RESERVED_SHARED STV_DEFAULT"
__nv_reservedSMEM_offset_0_alias:
	.zero		0
	.zero		64


//--------------------- .nv.constant0._Z16mandelbrotCalcSP14RenderSettings --------------------------
	.section	.nv.constant0._Z16mandelbrotCalcSP14RenderSettings,"a",@progbits
	.sectionflags	@""
	.align	4
.nv.constant0._Z16mandelbrotCalcSP14RenderSettings:
	.zero		952


//--------------------- .nv.constant0._Z14mandelbrotCalc14RenderSettings --------------------------
	.section	.nv.constant0._Z14mandelbrotCalc14RenderSettings,"a",@progbits
	.sectionflags	@""
	.align	4
.nv.constant0._Z14mandelbrotCalc14RenderSettings:
	.zero		952


//--------------------- SYMBOLS --------------------------

	.type		.nv.reservedSmem.offset0,@object
	.size		.nv.reservedSmem.offset0,0x4
